	.target	sm_90a

	.elftype	@"ET_EXEC"


//--------------------- .note.nv.tkinfo           --------------------------
	.section	.note.nv.tkinfo,"",@"SHT_NOTE"
	.sectionflags	@"SHF_NOTE_NV_TKINFO"
	.tkinfo
        /*0018*/ 	.word	0x00000002
        /*0030*/ 	.string	""
        /*0030*/ 	.string	"ptxas"
        /*0030*/ 	.string	"Cuda compilation tools, release 13.0, V13.0.88"
        /*0030*/ 	.string	"Build cuda_13.0.r13.0/compiler.36424714_0"
        /*0030*/ 	.string	"-arch sm_90a -m 64 "



//--------------------- .note.nv.cuinfo           --------------------------
	.section	.note.nv.cuinfo,"",@"SHT_NOTE"
	.sectionflags	@"SHF_NOTE_NV_CUINFO"
        /*0018*/ 	.short	0x0002
        /*001a*/ 	.short	0x005a
        /*001c*/ 	.short	0x0082
	.zero		2


//--------------------- .nv.info                  --------------------------
	.section	.nv.info,"",@"SHT_CUDA_INFO"
	.align	4


	//----- nvinfo : EIATTR_REGCOUNT
	.align		4
        /*0000*/ 	.byte	0x04, 0x2f
        /*0002*/ 	.short	(.L_15 - .L_14)
	.align		4
.L_14:
        /*0004*/ 	.word	index@(_ZN7cutlass13device_kernelINS_4gemm6kernel13GemmUniversalIN4cute5tupleIJiiiiEEENS1_10collective13CollectiveMmaINS1_34MainloopSm90TmaGmmaWarpSpecializedILi7ENS5_IJNS4_1CILi1EEENSA_ILi8EEESB_EEENS1_32KernelTmaWarpSpecializedPingpongEEENS5_IJNSA_ILi64EEESG_NSA_ILi128EEEEEENS_6half_tENS5_IJlSB_lEEESJ_SK_NS4_8TiledMMAINS4_8MMA_AtomIJNS4_4SM904GMMA25MMA_64x64x16_F32F16F16_SSILNSO_5MajorE0ELSQ_0ELNSO_7ScaleInE1ELSR_1EEEEEENS4_6LayoutINS5_IJSB_SB_SB_EEENS5_IJNSA_ILi0EEESW_SW_EEEEENS5_IJNS4_10UnderscoreESZ_SZ_EEEEENS4_23SM90_TMA_LOAD_MULTICASTENS4_14ComposedLayoutINS4_7SwizzleILi3ELi4ELi3EEENS4_18smem_ptr_flag_bitsILi16EEENSU_INS5_IJSC_SG_EEENS5_IJSG_SB_EEEEEEEvNS4_8identityENS4_13SM90_TMA_LOADES1B_vS1C_EENS_8epilogue10collective6detail29Sm90TmaWarpSpecializedAdapterINS1G_15DefaultEpilogueISJ_SK_SK_NS1F_6thread17LinearCombinationISJ_Li1EffLNS1K_9ScaleType4KindE0ELNS_15FloatRoundStyleE2ESJ_EENS1_15EpilogueDefaultEEEEEvvEEEEvNT_6ParamsE)
        /*0008*/ 	.word	0x000000a8


	//----- nvinfo : EIATTR_FRAME_SIZE
	.align		4
.L_15:
        /*000c*/ 	.byte	0x04, 0x11
        /*000e*/ 	.short	(.L_17 - .L_16)
	.align		4
.L_16:
        /*0010*/ 	.word	index@(_ZN7cutlass13device_kernelINS_4gemm6kernel13GemmUniversalIN4cute5tupleIJiiiiEEENS1_10collective13CollectiveMmaINS1_34MainloopSm90TmaGmmaWarpSpecializedILi7ENS5_IJNS4_1CILi1EEENSA_ILi8EEESB_EEENS1_32KernelTmaWarpSpecializedPingpongEEENS5_IJNSA_ILi64EEESG_NSA_ILi128EEEEEENS_6half_tENS5_IJlSB_lEEESJ_SK_NS4_8TiledMMAINS4_8MMA_AtomIJNS4_4SM904GMMA25MMA_64x64x16_F32F16F16_SSILNSO_5MajorE0ELSQ_0ELNSO_7ScaleInE1ELSR_1EEEEEENS4_6LayoutINS5_IJSB_SB_SB_EEENS5_IJNSA_ILi0EEESW_SW_EEEEENS5_IJNS4_10UnderscoreESZ_SZ_EEEEENS4_23SM90_TMA_LOAD_MULTICASTENS4_14ComposedLayoutINS4_7SwizzleILi3ELi4ELi3EEENS4_18smem_ptr_flag_bitsILi16EEENSU_INS5_IJSC_SG_EEENS5_IJSG_SB_EEEEEEEvNS4_8identityENS4_13SM90_TMA_LOADES1B_vS1C_EENS_8epilogue10collective6detail29Sm90TmaWarpSpecializedAdapterINS1G_15DefaultEpilogueISJ_SK_SK_NS1F_6thread17LinearCombinationISJ_Li1EffLNS1K_9ScaleType4KindE0ELNS_15FloatRoundStyleE2ESJ_EENS1_15EpilogueDefaultEEEEEvvEEEEvNT_6ParamsE)
        /*0014*/ 	.word	0x00000008


	//----- nvinfo : EIATTR_MIN_STACK_SIZE
	.align		4
.L_17:
        /*0018*/ 	.byte	0x04, 0x12
        /*001a*/ 	.short	(.L_19 - .L_18)
	.align		4
.L_18:
        /*001c*/ 	.word	index@(_ZN7cutlass13device_kernelINS_4gemm6kernel13GemmUniversalIN4cute5tupleIJiiiiEEENS1_10collective13CollectiveMmaINS1_34MainloopSm90TmaGmmaWarpSpecializedILi7ENS5_IJNS4_1CILi1EEENSA_ILi8EEESB_EEENS1_32KernelTmaWarpSpecializedPingpongEEENS5_IJNSA_ILi64EEESG_NSA_ILi128EEEEEENS_6half_tENS5_IJlSB_lEEESJ_SK_NS4_8TiledMMAINS4_8MMA_AtomIJNS4_4SM904GMMA25MMA_64x64x16_F32F16F16_SSILNSO_5MajorE0ELSQ_0ELNSO_7ScaleInE1ELSR_1EEEEEENS4_6LayoutINS5_IJSB_SB_SB_EEENS5_IJNSA_ILi0EEESW_SW_EEEEENS5_IJNS4_10UnderscoreESZ_SZ_EEEEENS4_23SM90_TMA_LOAD_MULTICASTENS4_14ComposedLayoutINS4_7SwizzleILi3ELi4ELi3EEENS4_18smem_ptr_flag_bitsILi16EEENSU_INS5_IJSC_SG_EEENS5_IJSG_SB_EEEEEEEvNS4_8identityENS4_13SM90_TMA_LOADES1B_vS1C_EENS_8epilogue10collective6detail29Sm90TmaWarpSpecializedAdapterINS1G_15DefaultEpilogueISJ_SK_SK_NS1F_6thread17LinearCombinationISJ_Li1EffLNS1K_9ScaleType4KindE0ELNS_15FloatRoundStyleE2ESJ_EENS1_15EpilogueDefaultEEEEEvvEEEEvNT_6ParamsE)
        /*0020*/ 	.word	0x00000008
.L_19:


//--------------------- .nv.compat                --------------------------
	.section	.nv.compat,"",@"SHT_CUDA_COMPAT_INFO"
	.align	4
        /*0000*/ 	.byte	0x02, 0x09, 0x01, 0x00, 0x02, 0x02, 0x04, 0x00, 0x02, 0x05, 0x05, 0x00, 0x03, 0x07, 0x01, 0x01
        /*0010*/ 	.byte	0x02, 0x03, 0x01, 0x00, 0x02, 0x06, 0x01, 0x00, 0x04, 0x0b, 0x08, 0x00, 0x00, 0x00, 0x00, 0x00
        /*0020*/ 	.byte	0x00, 0x00, 0x00, 0x00


//--------------------- .nv.info._ZN7cutlass13device_kernelINS_4gemm6kernel13GemmUniversalIN4cute5tupleIJiiiiEEENS1_10collective13CollectiveMmaINS1_34MainloopSm90TmaGmmaWarpSpecializedILi7ENS5_IJNS4_1CILi1EEENSA_ILi8EEESB_EEENS1_32KernelTmaWarpSpecializedPingpongEEENS5_IJNSA_ILi64EEESG_NSA_ILi128EEEEEENS_6half_tENS5_IJlSB_lEEESJ_SK_NS4_8TiledMMAINS4_8MMA_AtomIJNS4_4SM904GMMA25MMA_64x64x16_F32F16F16_SSILNSO_5MajorE0ELSQ_0ELNSO_7ScaleInE1ELSR_1EEEEEENS4_6LayoutINS5_IJSB_SB_SB_EEENS5_IJNSA_ILi0EEESW_SW_EEEEENS5_IJNS4_10UnderscoreESZ_SZ_EEEEENS4_23SM90_TMA_LOAD_MULTICASTENS4_14ComposedLayoutINS4_7SwizzleILi3ELi4ELi3EEENS4_18smem_ptr_flag_bitsILi16EEENSU_INS5_IJSC_SG_EEENS5_IJSG_SB_EEEEEEEvNS4_8identityENS4_13SM90_TMA_LOADES1B_vS1C_EENS_8epilogue10collective6detail29Sm90TmaWarpSpecializedAdapterINS1G_15DefaultEpilogueISJ_SK_SK_NS1F_6thread17LinearCombinationISJ_Li1EffLNS1K_9ScaleType4KindE0ELNS_15FloatRoundStyleE2ESJ_EENS1_15EpilogueDefaultEEEEEvvEEEEvNT_6ParamsE --------------------------
	.section	.nv.info._ZN7cutlass13device_kernelINS_4gemm6kernel13GemmUniversalIN4cute5tupleIJiiiiEEENS1_10collective13CollectiveMmaINS1_34MainloopSm90TmaGmmaWarpSpecializedILi7ENS5_IJNS4_1CILi1EEENSA_ILi8EEESB_EEENS1_32KernelTmaWarpSpecializedPingpongEEENS5_IJNSA_ILi64EEESG_NSA_ILi128EEEEEENS_6half_tENS5_IJlSB_lEEESJ_SK_NS4_8TiledMMAINS4_8MMA_AtomIJNS4_4SM904GMMA25MMA_64x64x16_F32F16F16_SSILNSO_5MajorE0ELSQ_0ELNSO_7ScaleInE1ELSR_1EEEEEENS4_6LayoutINS5_IJSB_SB_SB_EEENS5_IJNSA_ILi0EEESW_SW_EEEEENS5_IJNS4_10UnderscoreESZ_SZ_EEEEENS4_23SM90_TMA_LOAD_MULTICASTENS4_14ComposedLayoutINS4_7SwizzleILi3ELi4ELi3EEENS4_18smem_ptr_flag_bitsILi16EEENSU_INS5_IJSC_SG_EEENS5_IJSG_SB_EEEEEEEvNS4_8identityENS4_13SM90_TMA_LOADES1B_vS1C_EENS_8epilogue10collective6detail29Sm90TmaWarpSpecializedAdapterINS1G_15DefaultEpilogueISJ_SK_SK_NS1F_6thread17LinearCombinationISJ_Li1EffLNS1K_9ScaleType4KindE0ELNS_15FloatRoundStyleE2ESJ_EENS1_15EpilogueDefaultEEEEEvvEEEEvNT_6ParamsE,"",@"SHT_CUDA_INFO"
	.sectionflags	@""
	.align	4


	//----- nvinfo : EIATTR_CUDA_API_VERSION
	.align		4
        /*0000*/ 	.byte	0x04, 0x37
        /*0002*/ 	.short	(.L_21 - .L_20)
.L_20:
        /*0004*/ 	.word	0x00000082


	//----- nvinfo : EIATTR_KPARAM_INFO
	.align		4
.L_21:
        /*0008*/ 	.byte	0x04, 0x17
        /*000a*/ 	.short	(.L_23 - .L_22)
.L_22:
        /*000c*/ 	.word	0x00000000
        /*0010*/ 	.short	0x0000
        /*0012*/ 	.short	0x0070
        /*0014*/ 	.byte	0x00, 0xf0, 0x01, 0x10


	//----- nvinfo : EIATTR_SPARSE_MMA_MASK
	.align		4
.L_23:
        /*0018*/ 	.byte	0x03, 0x50
        /*001a*/ 	.short	0x0000


	//----- nvinfo : EIATTR_MAXREG_COUNT
	.align		4
        /*001c*/ 	.byte	0x03, 0x1b
        /*001e*/ 	.short	0x00a8


	//----- nvinfo : EIATTR_NUM_BARRIERS
	.align		4
        /*0020*/ 	.byte	0x02, 0x4c
        /*0022*/ 	.byte	0x01
	.zero		1


	//----- nvinfo : EIATTR_EXTERNS
	.align		4
        /*0024*/ 	.byte	0x04, 0x0f
        /*0026*/ 	.short	(.L_25 - .L_24)


	//   ....[0]....
	.align		4
.L_24:
        /*0028*/ 	.word	index@(__assertfail)


	//----- nvinfo : EIATTR_ANNOTATIONS
	.align		4
.L_25:
        /*002c*/ 	.byte	0x04, 0x55
        /*002e*/ 	.short	(.L_27 - .L_26)


	//   ....[0]....
.L_26:
        /*0030*/ 	.word	0x00000001
        /*0034*/ 	.byte	0xa0, 0x0d, 0x00, 0x00, 0x01, 0x00, 0x00, 0x00, 0x70, 0x14, 0x00, 0x00, 0x01, 0x00, 0x00, 0x00
        /*0044*/ 	.byte	0x30, 0x49, 0x00, 0x00, 0x01, 0x00, 0x00, 0x00, 0x40, 0x56, 0x00, 0x00


	//----- nvinfo : EIATTR_MERCURY_ISA_VERSION
	.align		4
.L_27:
        /*0050*/ 	.byte	0x03, 0x5f
        /*0052*/ 	.short	0x0101


	//----- nvinfo : EIATTR_INT_WARP_WIDE_INSTR_OFFSETS
	.align		4
        /*0054*/ 	.byte	0x04, 0x31
        /*0056*/ 	.short	(.L_29 - .L_28)


	//   ....[0]....
.L_28:
        /*0058*/ 	.word	0x00000560


	//   ....[1]....
        /*005c*/ 	.word	0x000005a0


	//   ....[2]....
        /*0060*/ 	.word	0x000006d0


	//   ....[3]....
        /*0064*/ 	.word	0x000006e0


	//   ....[4]....
        /*0068*/ 	.word	0x000006f0


	//   ....[5]....
        /*006c*/ 	.word	0x00000700


	//   ....[6]....
        /*0070*/ 	.word	0x000007c0


	//   ....[7]....
        /*0074*/ 	.word	0x00000800


	//----- nvinfo : EIATTR_COOP_GROUP_MASK_REGIDS
	.align		4
.L_29:
        /*0078*/ 	.byte	0x04, 0x29
        /*007a*/ 	.short	(.L_31 - .L_30)


	//   ....[0]....
.L_30:
        /*007c*/ 	.word	0xffffffff


	//   ....[1]....
        /*0080*/ 	.word	0xffffffff


	//   ....[2]....
        /*0084*/ 	.word	0xffffffff


	//   ....[3]....
        /*0088*/ 	.word	0xffffffff


	//   ....[4]....
        /*008c*/ 	.word	0xffffffff


	//   ....[5]....
        /*0090*/ 	.word	0xffffffff


	//   ....[6]....
        /*0094*/ 	.word	0xffffffff


	//----- nvinfo : EIATTR_COOP_GROUP_INSTR_OFFSETS
	.align		4
.L_31:
        /*0098*/ 	.byte	0x04, 0x28
        /*009a*/ 	.short	(.L_33 - .L_32)


	//   ....[0]....
.L_32:
        /*009c*/ 	.word	0x00000070


	//   ....[1]....
        /*00a0*/ 	.word	0x00000080


	//   ....[2]....
        /*00a4*/ 	.word	0x00000140


	//   ....[3]....
        /*00a8*/ 	.word	0x00000340


	//   ....[4]....
        /*00ac*/ 	.word	0x00000380


	//   ....[5]....
        /*00b0*/ 	.word	0x00000410


	//   ....[6]....
        /*00b4*/ 	.word	0x00000950


	//----- nvinfo : EIATTR_REG_RECONFIG
	.align		4
.L_33:
        /*00b8*/ 	.byte	0x01, 0x54
	.zero		2


	//----- nvinfo : EIATTR_SYSCALL_OFFSETS
	.align		4
        /*00bc*/ 	.byte	0x04, 0x46
        /*00be*/ 	.short	(.L_35 - .L_34)


	//   ....[0]....
.L_34:
        /*00c0*/ 	.word	0x00001960


	//----- nvinfo : EIATTR_MBARRIER_INSTR_OFFSETS
	.align		4
.L_35:
        /*00c4*/ 	.byte	0x04, 0x39
        /*00c6*/ 	.short	(.L_37 - .L_36)


	//   ....[0]....
.L_36:
        /*00c8*/ 	.word	0x00000250
        /*00cc*/ 	.word	0x000000ff
        /*00d0*/ 	.word	0x00000000
        /*00d4*/ 	.short	0x0100
        /*00d6*/ 	.byte	0x08
	.zero		1


	//   ....[1]....
        /*00d8*/ 	.word	0x00000260
        /*00dc*/ 	.word	0x000000ff
        /*00e0*/ 	.word	0x00000038
        /*00e4*/ 	.short	0x0100
        /*00e6*/ 	.byte	0x08
	.zero		1


	//   ....[2]....
        /*00e8*/ 	.word	0x00000270
        /*00ec*/ 	.word	0x000000ff
        /*00f0*/ 	.word	0x00000008
        /*00f4*/ 	.short	0x0100
        /*00f6*/ 	.byte	0x08
	.zero		1


	//   ....[3]....
        /*00f8*/ 	.word	0x00000280
        /*00fc*/ 	.word	0x000000ff
        /*0100*/ 	.word	0x00000040
        /*0104*/ 	.short	0x0100
        /*0106*/ 	.byte	0x08
	.zero		1


	//   ....[4]....
        /*0108*/ 	.word	0x00000290
        /*010c*/ 	.word	0x000000ff
        /*0110*/ 	.word	0x00000010
        /*0114*/ 	.short	0x0100
        /*0116*/ 	.byte	0x08
	.zero		1


	//   ....[5]....
        /*0118*/ 	.word	0x000002a0
        /*011c*/ 	.word	0x000000ff
        /*0120*/ 	.word	0x00000048
        /*0124*/ 	.short	0x0100
        /*0126*/ 	.byte	0x08
	.zero		1


	//   ....[6]....
        /*0128*/ 	.word	0x000002b0
        /*012c*/ 	.word	0x000000ff
        /*0130*/ 	.word	0x00000018
        /*0134*/ 	.short	0x0100
        /*0136*/ 	.byte	0x08
	.zero		1


	//   ....[7]....
        /*0138*/ 	.word	0x000002c0
        /*013c*/ 	.word	0x000000ff
        /*0140*/ 	.word	0x00000050
        /*0144*/ 	.short	0x0100
        /*0146*/ 	.byte	0x08
	.zero		1


	//   ....[8]....
        /*0148*/ 	.word	0x000002d0
        /*014c*/ 	.word	0x000000ff
        /*0150*/ 	.word	0x00000020
        /*0154*/ 	.short	0x0100
        /*0156*/ 	.byte	0x08
	.zero		1


	//   ....[9]....
        /*0158*/ 	.word	0x000002e0
        /*015c*/ 	.word	0x000000ff
        /*0160*/ 	.word	0x00000058
        /*0164*/ 	.short	0x0100
        /*0166*/ 	.byte	0x08
	.zero		1


	//   ....[10]....
        /*0168*/ 	.word	0x000002f0
        /*016c*/ 	.word	0x000000ff
        /*0170*/ 	.word	0x00000028
        /*0174*/ 	.short	0x0100
        /*0176*/ 	.byte	0x08
	.zero		1


	//   ....[11]....
        /*0178*/ 	.word	0x00000300
        /*017c*/ 	.word	0x000000ff
        /*0180*/ 	.word	0x00000060
        /*0184*/ 	.short	0x0100
        /*0186*/ 	.byte	0x08
	.zero		1


	//   ....[12]....
        /*0188*/ 	.word	0x00000310
        /*018c*/ 	.word	0x000000ff
        /*0190*/ 	.word	0x00000030
        /*0194*/ 	.short	0x0100
        /*0196*/ 	.byte	0x08
	.zero		1


	//   ....[13]....
        /*0198*/ 	.word	0x00000320
        /*019c*/ 	.word	0x000000ff
        /*01a0*/ 	.word	0x00000068
        /*01a4*/ 	.short	0x0100
        /*01a6*/ 	.byte	0x08
	.zero		1


	//   ....[14]....
        /*01a8*/ 	.word	0x00000830
        /*01ac*/ 	.word	0x000000ff
        /*01b0*/ 	.word	0x000000a0
        /*01b4*/ 	.short	0x0100
        /*01b6*/ 	.byte	0x08
	.zero		1


	//   ....[15]....
        /*01b8*/ 	.word	0x000008b0
        /*01bc*/ 	.word	0x000000ff
        /*01c0*/ 	.word	0x000000a8
        /*01c4*/ 	.short	0x0100
        /*01c6*/ 	.byte	0x08
	.zero		1


	//   ....[16]....
        /*01c8*/ 	.word	0x000008d0
        /*01cc*/ 	.word	0x000000ff
        /*01d0*/ 	.word	0x00000080
        /*01d4*/ 	.short	0x0100
        /*01d6*/ 	.byte	0x09
	.zero		1


	//   ....[17]....
        /*01d8*/ 	.word	0x000008e0
        /*01dc*/ 	.word	0x000000ff
        /*01e0*/ 	.word	0x00000088
        /*01e4*/ 	.short	0x0100
        /*01e6*/ 	.byte	0x09
	.zero		1


	//   ....[18]....
        /*01e8*/ 	.word	0x000008f0
        /*01ec*/ 	.word	0x000000ff
        /*01f0*/ 	.word	0x00000090
        /*01f4*/ 	.short	0x0100
        /*01f6*/ 	.byte	0x09
	.zero		1


	//   ....[19]....
        /*01f8*/ 	.word	0x00000900
        /*01fc*/ 	.word	0x000000ff
        /*0200*/ 	.word	0x00000098
        /*0204*/ 	.short	0x0100
        /*0206*/ 	.byte	0x09
	.zero		1


	//   ....[20]....
        /*0208*/ 	.word	0x00001820
        /*020c*/ 	.word	0x000000ff
        /*0210*/ 	.word	0xfffffff8
        /*0214*/ 	.short	0x010a
        /*0216*/ 	.byte	0x2b
	.zero		1


	//   ....[21]....
        /*0218*/ 	.word	0x000019e0
        /*021c*/ 	.word	0x00000003
        /*0220*/ 	.word	0x00000000
        /*0224*/ 	.short	0x010a
        /*0226*/ 	.byte	0x3f
	.zero		1


	//   ....[22]....
        /*0228*/ 	.word	0x00001a20
        /*022c*/ 	.word	0x00000003
        /*0230*/ 	.word	0x00000000
        /*0234*/ 	.short	0x010a
        /*0236*/ 	.byte	0x3f
	.zero		1


	//   ....[23]....
        /*0238*/ 	.word	0x00001ee0
        /*023c*/ 	.word	0x000000ff
        /*0240*/ 	.word	0x00000000
        /*0244*/ 	.short	0x010a
        /*0246*/ 	.byte	0x04
	.zero		1


	//   ....[24]....
        /*0248*/ 	.word	0x00001f20
        /*024c*/ 	.word	0x000000ff
        /*0250*/ 	.word	0x00000000
        /*0254*/ 	.short	0x010a
        /*0256*/ 	.byte	0x04
	.zero		1


	//   ....[25]....
        /*0258*/ 	.word	0x00002340
        /*025c*/ 	.word	0x00000005
        /*0260*/ 	.word	0x00000000
        /*0264*/ 	.short	0x0101
        /*0266*/ 	.byte	0x3f
	.zero		1


	//   ....[26]....
        /*0268*/ 	.word	0x00002450
        /*026c*/ 	.word	0x00000003
        /*0270*/ 	.word	0x00000000
        /*0274*/ 	.short	0x0101
        /*0276*/ 	.byte	0x30
	.zero		1


	//   ....[27]....
        /*0278*/ 	.word	0x00002580
        /*027c*/ 	.word	0x00000000
        /*0280*/ 	.word	0x00000000
        /*0284*/ 	.short	0x0101
        /*0286*/ 	.byte	0x3f
	.zero		1


	//   ....[28]....
        /*0288*/ 	.word	0x00002600
        /*028c*/ 	.word	0x000000ff
        /*0290*/ 	.word	0x00000008
        /*0294*/ 	.short	0x010a
        /*0296*/ 	.byte	0x2b
	.zero		1


	//   ....[29]....
        /*0298*/ 	.word	0x00004970
        /*029c*/ 	.word	0x00000000
        /*02a0*/ 	.word	0x00000000
        /*02a4*/ 	.short	0x0101
        /*02a6*/ 	.byte	0x30
	.zero		1


	//   ....[30]....
        /*02a8*/ 	.word	0x000052c0
        /*02ac*/ 	.word	0x0000000e
        /*02b0*/ 	.word	0x00000038
        /*02b4*/ 	.short	0x010a
        /*02b6*/ 	.byte	0x3f
	.zero		1


	//   ....[31]....
        /*02b8*/ 	.word	0x000057e0
        /*02bc*/ 	.word	0x00000006
        /*02c0*/ 	.word	0x000000a8
        /*02c4*/ 	.short	0x0101
        /*02c6*/ 	.byte	0x3f
	.zero		1


	//   ....[32]....
        /*02c8*/ 	.word	0x00005eb0
        /*02cc*/ 	.word	0x00000007
        /*02d0*/ 	.word	0x00000000
        /*02d4*/ 	.short	0x010a
        /*02d6*/ 	.byte	0x3f
	.zero		1


	//   ....[33]....
        /*02d8*/ 	.word	0x00005f30
        /*02dc*/ 	.word	0x00000006
        /*02e0*/ 	.word	0x00000000
        /*02e4*/ 	.short	0x010a
        /*02e6*/ 	.byte	0x3f
	.zero		1


	//   ....[34]....
        /*02e8*/ 	.word	0x00005fc0
        /*02ec*/ 	.word	0x00000007
        /*02f0*/ 	.word	0x00000000
        /*02f4*/ 	.short	0x010a
        /*02f6*/ 	.byte	0x3f
	.zero		1


	//   ....[35]....
        /*02f8*/ 	.word	0x00006050
        /*02fc*/ 	.word	0x00000006
        /*0300*/ 	.word	0x00000000
        /*0304*/ 	.short	0x010a
        /*0306*/ 	.byte	0x3f
	.zero		1


	//   ....[36]....
        /*0308*/ 	.word	0x000060e0
        /*030c*/ 	.word	0x00000007
        /*0310*/ 	.word	0x00000000
        /*0314*/ 	.short	0x010a
        /*0316*/ 	.byte	0x3f
	.zero		1


	//   ....[37]....
        /*0318*/ 	.word	0x00006170
        /*031c*/ 	.word	0x00000006
        /*0320*/ 	.word	0x00000000
        /*0324*/ 	.short	0x010a
        /*0326*/ 	.byte	0x3f
	.zero		1


	//   ....[38]....
        /*0328*/ 	.word	0x00006200
        /*032c*/ 	.word	0x00000005
        /*0330*/ 	.word	0x00000000
        /*0334*/ 	.short	0x010a
        /*0336*/ 	.byte	0x3f
	.zero		1


	//   ....[39]....
        /*0338*/ 	.word	0x00006270
        /*033c*/ 	.word	0x00000003
        /*0340*/ 	.word	0xfffffff8
        /*0344*/ 	.short	0x010a
        /*0346*/ 	.byte	0x3f
	.zero		1


	//   ....[40]....
        /*0348*/ 	.word	0x000062c0
        /*034c*/ 	.word	0x00000003
        /*0350*/ 	.word	0x00000000
        /*0354*/ 	.short	0x010a
        /*0356*/ 	.byte	0x3f
	.zero		1


	//   ....[41]....
        /*0358*/ 	.word	0x00006320
        /*035c*/ 	.word	0x00000005
        /*0360*/ 	.word	0x00000000
        /*0364*/ 	.short	0x010a
        /*0366*/ 	.byte	0x3f
	.zero		1


	//   ....[42]....
        /*0368*/ 	.word	0x00006380
        /*036c*/ 	.word	0x00000003
        /*0370*/ 	.word	0x00000008
        /*0374*/ 	.short	0x010a
        /*0376*/ 	.byte	0x3f
	.zero		1


	//   ....[43]....
        /*0378*/ 	.word	0x00006450
        /*037c*/ 	.word	0x0000000e
        /*0380*/ 	.word	0x00000038
        /*0384*/ 	.short	0x010a
        /*0386*/ 	.byte	0x3f
	.zero		1


	//   ....[44]....
        /*0388*/ 	.word	0x00006520
        /*038c*/ 	.word	0x00000007
        /*0390*/ 	.word	0x00000000
        /*0394*/ 	.short	0x010a
        /*0396*/ 	.byte	0x3f
	.zero		1


	//   ....[45]....
        /*0398*/ 	.word	0x00006570
        /*039c*/ 	.word	0x00000006
        /*03a0*/ 	.word	0x00000000
        /*03a4*/ 	.short	0x010a
        /*03a6*/ 	.byte	0x3f
	.zero		1


	//   ....[46]....
        /*03a8*/ 	.word	0x000065c0
        /*03ac*/ 	.word	0x00000007
        /*03b0*/ 	.word	0x00000000
        /*03b4*/ 	.short	0x010a
        /*03b6*/ 	.byte	0x3f
	.zero		1


	//   ....[47]....
        /*03b8*/ 	.word	0x00006610
        /*03bc*/ 	.word	0x00000006
        /*03c0*/ 	.word	0x00000000
        /*03c4*/ 	.short	0x010a
        /*03c6*/ 	.byte	0x3f
	.zero		1


	//   ....[48]....
        /*03c8*/ 	.word	0x00006660
        /*03cc*/ 	.word	0x00000007
        /*03d0*/ 	.word	0x00000000
        /*03d4*/ 	.short	0x010a
        /*03d6*/ 	.byte	0x3f
	.zero		1


	//   ....[49]....
        /*03d8*/ 	.word	0x000066b0
        /*03dc*/ 	.word	0x00000006
        /*03e0*/ 	.word	0x00000000
        /*03e4*/ 	.short	0x010a
        /*03e6*/ 	.byte	0x3f
	.zero		1


	//----- nvinfo : EIATTR_NUM_MBARRIERS
	.align		4
.L_37:
        /*03e8*/ 	.byte	0x03, 0x38
        /*03ea*/ 	.short	0x0014


	//----- nvinfo : EIATTR_EXIT_INSTR_OFFSETS
	.align		4
        /*03ec*/ 	.byte	0x04, 0x1c
        /*03ee*/ 	.short	(.L_39 - .L_38)


	//   ....[0]....
.L_38:
        /*03f0*/ 	.word	0x00001400


	//   ....[1]....
        /*03f4*/ 	.word	0x00001460


	//   ....[2]....
        /*03f8*/ 	.word	0x00004fb0


	//   ....[3]....
        /*03fc*/ 	.word	0x00004fe0


	//   ....[4]....
        /*0400*/ 	.word	0x00006250


	//----- nvinfo : EIATTR_MAX_THREADS
	.align		4
.L_39:
        /*0404*/ 	.byte	0x04, 0x05
        /*0406*/ 	.short	(.L_41 - .L_40)
.L_40:
        /*0408*/ 	.word	0x00000180
        /*040c*/ 	.word	0x00000001
        /*0410*/ 	.word	0x00000001


	//----- nvinfo : EIATTR_CRS_STACK_SIZE
	.align		4
.L_41:
        /*0414*/ 	.byte	0x04, 0x1e
        /*0416*/ 	.short	(.L_43 - .L_42)
.L_42:
        /*0418*/ 	.word	0x00000000


	//----- nvinfo : EIATTR_CBANK_PARAM_SIZE
	.align		4
.L_43:
        /*041c*/ 	.byte	0x03, 0x19
        /*041e*/ 	.short	0x0470


	//----- nvinfo : EIATTR_PARAM_CBANK
	.align		4
        /*0420*/ 	.byte	0x04, 0x0a
        /*0422*/ 	.short	(.L_45 - .L_44)
	.align		4
.L_44:
        /*0424*/ 	.word	index@(.nv.constant0._ZN7cutlass13device_kernelINS_4gemm6kernel13GemmUniversalIN4cute5tupleIJiiiiEEENS1_10collective13CollectiveMmaINS1_34MainloopSm90TmaGmmaWarpSpecializedILi7ENS5_IJNS4_1CILi1EEENSA_ILi8EEESB_EEENS1_32KernelTmaWarpSpecializedPingpongEEENS5_IJNSA_ILi64EEESG_NSA_ILi128EEEEEENS_6half_tENS5_IJlSB_lEEESJ_SK_NS4_8TiledMMAINS4_8MMA_AtomIJNS4_4SM904GMMA25MMA_64x64x16_F32F16F16_SSILNSO_5MajorE0ELSQ_0ELNSO_7ScaleInE1ELSR_1EEEEEENS4_6LayoutINS5_IJSB_SB_SB_EEENS5_IJNSA_ILi0EEESW_SW_EEEEENS5_IJNS4_10UnderscoreESZ_SZ_EEEEENS4_23SM90_TMA_LOAD_MULTICASTENS4_14ComposedLayoutINS4_7SwizzleILi3ELi4ELi3EEENS4_18smem_ptr_flag_bitsILi16EEENSU_INS5_IJSC_SG_EEENS5_IJSG_SB_EEEEEEEvNS4_8identityENS4_13SM90_TMA_LOADES1B_vS1C_EENS_8epilogue10collective6detail29Sm90TmaWarpSpecializedAdapterINS1G_15DefaultEpilogueISJ_SK_SK_NS1F_6thread17LinearCombinationISJ_Li1EffLNS1K_9ScaleType4KindE0ELNS_15FloatRoundStyleE2ESJ_EENS1_15EpilogueDefaultEEEEEvvEEEEvNT_6ParamsE)
        /*0428*/ 	.short	0x0210
        /*042a*/ 	.short	0x0470


	//----- nvinfo : EIATTR_SW_WAR
	.align		4
.L_45:
        /*042c*/ 	.byte	0x04, 0x36
        /*042e*/ 	.short	(.L_47 - .L_46)
.L_46:
        /*0430*/ 	.word	0x00000008
.L_47:


//--------------------- .nv.callgraph             --------------------------
	.section	.nv.callgraph,"",@"SHT_CUDA_CALLGRAPH"
	.align	4
	.sectionentsize	8
	.align		4
        /*0000*/ 	.word	0x00000000
	.align		4
        /*0004*/ 	.word	0xffffffff
	.align		4
        /*0008*/ 	.word	index@(_ZN7cutlass13device_kernelINS_4gemm6kernel13GemmUniversalIN4cute5tupleIJiiiiEEENS1_10collective13CollectiveMmaINS1_34MainloopSm90TmaGmmaWarpSpecializedILi7ENS5_IJNS4_1CILi1EEENSA_ILi8EEESB_EEENS1_32KernelTmaWarpSpecializedPingpongEEENS5_IJNSA_ILi64EEESG_NSA_ILi128EEEEEENS_6half_tENS5_IJlSB_lEEESJ_SK_NS4_8TiledMMAINS4_8MMA_AtomIJNS4_4SM904GMMA25MMA_64x64x16_F32F16F16_SSILNSO_5MajorE0ELSQ_0ELNSO_7ScaleInE1ELSR_1EEEEEENS4_6LayoutINS5_IJSB_SB_SB_EEENS5_IJNSA_ILi0EEESW_SW_EEEEENS5_IJNS4_10UnderscoreESZ_SZ_EEEEENS4_23SM90_TMA_LOAD_MULTICASTENS4_14ComposedLayoutINS4_7SwizzleILi3ELi4ELi3EEENS4_18smem_ptr_flag_bitsILi16EEENSU_INS5_IJSC_SG_EEENS5_IJSG_SB_EEEEEEEvNS4_8identityENS4_13SM90_TMA_LOADES1B_vS1C_EENS_8epilogue10collective6detail29Sm90TmaWarpSpecializedAdapterINS1G_15DefaultEpilogueISJ_SK_SK_NS1F_6thread17LinearCombinationISJ_Li1EffLNS1K_9ScaleType4KindE0ELNS_15FloatRoundStyleE2ESJ_EENS1_15EpilogueDefaultEEEEEvvEEEEvNT_6ParamsE)
	.align		4
        /*000c*/ 	.word	index@(__assertfail)
	.align		4
        /*0010*/ 	.word	0x00000000
	.align		4
        /*0014*/ 	.word	0xfffffffe
	.align		4
        /*0018*/ 	.word	0x00000000
	.align		4
        /*001c*/ 	.word	0xfffffffd
	.align		4
        /*0020*/ 	.word	0x00000000
	.align		4
        /*0024*/ 	.word	0xfffffffc


//--------------------- .nv.constant4             --------------------------
	.section	.nv.constant4,"a",@progbits
	.align	8
	.align		8
.nv.constant4:
        /*0000*/ 	.dword	__assertfail
	.align		8
        /*0008*/ 	.dword	__unnamed_1
	.align		8
        /*0010*/ 	.dword	_ZN40_INTERNAL_eb41f2e5_4_k_cu_68e241d9_254034cuda3std3__45__cpo5beginE
	.align		8
        /*0018*/ 	.dword	_ZN40_INTERNAL_eb41f2e5_4_k_cu_68e241d9_254034cuda3std3__45__cpo3endE
	.align		8
        /*0020*/ 	.dword	_ZN40_INTERNAL_eb41f2e5_4_k_cu_68e241d9_254034cuda3std3__45__cpo6cbeginE
	.align		8
        /*0028*/ 	.dword	_ZN40_INTERNAL_eb41f2e5_4_k_cu_68e241d9_254034cuda3std3__45__cpo4cendE
	.align		8
        /*0030*/ 	.dword	_ZN40_INTERNAL_eb41f2e5_4_k_cu_68e241d9_254034cuda3std3__442_GLOBAL__N__eb41f2e5_4_k_cu_68e241d9_254036ignoreE
	.align		8
        /*0038*/ 	.dword	_ZN40_INTERNAL_eb41f2e5_4_k_cu_68e241d9_254034cuda3std3__419piecewise_constructE
	.align		8
        /*0040*/ 	.dword	_ZN40_INTERNAL_eb41f2e5_4_k_cu_68e241d9_254034cuda3std3__48in_placeE
	.align		8
        /*0048*/ 	.dword	_ZN40_INTERNAL_eb41f2e5_4_k_cu_68e241d9_254034cuda3std6ranges3__45__cpo4swapE
	.align		8
        /*0050*/ 	.dword	_ZN40_INTERNAL_eb41f2e5_4_k_cu_68e241d9_254034cuda3std6ranges3__45__cpo9iter_moveE
	.align		8
        /*0058*/ 	.dword	_ZN40_INTERNAL_eb41f2e5_4_k_cu_68e241d9_254034cute7productE
	.align		8
        /*0060*/ 	.dword	_ZN40_INTERNAL_eb41f2e5_4_k_cu_68e241d9_254034cute1_E
	.align		8
        /*0068*/ 	.dword	$str$22
	.align		8
        /*0070*/ 	.dword	$str$23


//--------------------- .text._ZN7cutlass13device_kernelINS_4gemm6kernel13GemmUniversalIN4cute5tupleIJiiiiEEENS1_10collective13CollectiveMmaINS1_34MainloopSm90TmaGmmaWarpSpecializedILi7ENS5_IJNS4_1CILi1EEENSA_ILi8EEESB_EEENS1_32KernelTmaWarpSpecializedPingpongEEENS5_IJNSA_ILi64EEESG_NSA_ILi128EEEEEENS_6half_tENS5_IJlSB_lEEESJ_SK_NS4_8TiledMMAINS4_8MMA_AtomIJNS4_4SM904GMMA25MMA_64x64x16_F32F16F16_SSILNSO_5MajorE0ELSQ_0ELNSO_7ScaleInE1ELSR_1EEEEEENS4_6LayoutINS5_IJSB_SB_SB_EEENS5_IJNSA_ILi0EEESW_SW_EEEEENS5_IJNS4_10UnderscoreESZ_SZ_EEEEENS4_23SM90_TMA_LOAD_MULTICASTENS4_14ComposedLayoutINS4_7SwizzleILi3ELi4ELi3EEENS4_18smem_ptr_flag_bitsILi16EEENSU_INS5_IJSC_SG_EEENS5_IJSG_SB_EEEEEEEvNS4_8identityENS4_13SM90_TMA_LOADES1B_vS1C_EENS_8epilogue10collective6detail29Sm90TmaWarpSpecializedAdapterINS1G_15DefaultEpilogueISJ_SK_SK_NS1F_6thread17LinearCombinationISJ_Li1EffLNS1K_9ScaleType4KindE0ELNS_15FloatRoundStyleE2ESJ_EENS1_15EpilogueDefaultEEEEEvvEEEEvNT_6ParamsE --------------------------
	.section	.text._ZN7cutlass13device_kernelINS_4gemm6kernel13GemmUniversalIN4cute5tupleIJiiiiEEENS1_10collective13CollectiveMmaINS1_34MainloopSm90TmaGmmaWarpSpecializedILi7ENS5_IJNS4_1CILi1EEENSA_ILi8EEESB_EEENS1_32KernelTmaWarpSpecializedPingpongEEENS5_IJNSA_ILi64EEESG_NSA_ILi128EEEEEENS_6half_tENS5_IJlSB_lEEESJ_SK_NS4_8TiledMMAINS4_8MMA_AtomIJNS4_4SM904GMMA25MMA_64x64x16_F32F16F16_SSILNSO_5MajorE0ELSQ_0ELNSO_7ScaleInE1ELSR_1EEEEEENS4_6LayoutINS5_IJSB_SB_SB_EEENS5_IJNSA_ILi0EEESW_SW_EEEEENS5_IJNS4_10UnderscoreESZ_SZ_EEEEENS4_23SM90_TMA_LOAD_MULTICASTENS4_14ComposedLayoutINS4_7SwizzleILi3ELi4ELi3EEENS4_18smem_ptr_flag_bitsILi16EEENSU_INS5_IJSC_SG_EEENS5_IJSG_SB_EEEEEEEvNS4_8identityENS4_13SM90_TMA_LOADES1B_vS1C_EENS_8epilogue10collective6detail29Sm90TmaWarpSpecializedAdapterINS1G_15DefaultEpilogueISJ_SK_SK_NS1F_6thread17LinearCombinationISJ_Li1EffLNS1K_9ScaleType4KindE0ELNS_15FloatRoundStyleE2ESJ_EENS1_15EpilogueDefaultEEEEEvvEEEEvNT_6ParamsE,"ax",@progbits
	.align	128
.text._ZN7cutlass13device_kernelINS_4gemm6kernel13GemmUniversalIN4cute5tupleIJiiiiEEENS1_10collective13CollectiveMmaINS1_34MainloopSm90TmaGmmaWarpSpecializedILi7ENS5_IJNS4_1CILi1EEENSA_ILi8EEESB_EEENS1_32KernelTmaWarpSpecializedPingpongEEENS5_IJNSA_ILi64EEESG_NSA_ILi128EEEEEENS_6half_tENS5_IJlSB_lEEESJ_SK_NS4_8TiledMMAINS4_8MMA_AtomIJNS4_4SM904GMMA25MMA_64x64x16_F32F16F16_SSILNSO_5MajorE0ELSQ_0ELNSO_7ScaleInE1ELSR_1EEEEEENS4_6LayoutINS5_IJSB_SB_SB_EEENS5_IJNSA_ILi0EEESW_SW_EEEEENS5_IJNS4_10UnderscoreESZ_SZ_EEEEENS4_23SM90_TMA_LOAD_MULTICASTENS4_14ComposedLayoutINS4_7SwizzleILi3ELi4ELi3EEENS4_18smem_ptr_flag_bitsILi16EEENSU_INS5_IJSC_SG_EEENS5_IJSG_SB_EEEEEEEvNS4_8identityENS4_13SM90_TMA_LOADES1B_vS1C_EENS_8epilogue10collective6detail29Sm90TmaWarpSpecializedAdapterINS1G_15DefaultEpilogueISJ_SK_SK_NS1F_6thread17LinearCombinationISJ_Li1EffLNS1K_9ScaleType4KindE0ELNS_15FloatRoundStyleE2ESJ_EENS1_15EpilogueDefaultEEEEEvvEEEEvNT_6ParamsE:
        .type           _ZN7cutlass13device_kernelINS_4gemm6kernel13GemmUniversalIN4cute5tupleIJiiiiEEENS1_10collective13CollectiveMmaINS1_34MainloopSm90TmaGmmaWarpSpecializedILi7ENS5_IJNS4_1CILi1EEENSA_ILi8EEESB_EEENS1_32KernelTmaWarpSpecializedPingpongEEENS5_IJNSA_ILi64EEESG_NSA_ILi128EEEEEENS_6half_tENS5_IJlSB_lEEESJ_SK_NS4_8TiledMMAINS4_8MMA_AtomIJNS4_4SM904GMMA25MMA_64x64x16_F32F16F16_SSILNSO_5MajorE0ELSQ_0ELNSO_7ScaleInE1ELSR_1EEEEEENS4_6LayoutINS5_IJSB_SB_SB_EEENS5_IJNSA_ILi0EEESW_SW_EEEEENS5_IJNS4_10UnderscoreESZ_SZ_EEEEENS4_23SM90_TMA_LOAD_MULTICASTENS4_14ComposedLayoutINS4_7SwizzleILi3ELi4ELi3EEENS4_18smem_ptr_flag_bitsILi16EEENSU_INS5_IJSC_SG_EEENS5_IJSG_SB_EEEEEEEvNS4_8identityENS4_13SM90_TMA_LOADES1B_vS1C_EENS_8epilogue10collective6detail29Sm90TmaWarpSpecializedAdapterINS1G_15DefaultEpilogueISJ_SK_SK_NS1F_6thread17LinearCombinationISJ_Li1EffLNS1K_9ScaleType4KindE0ELNS_15FloatRoundStyleE2ESJ_EENS1_15EpilogueDefaultEEEEEvvEEEEvNT_6ParamsE,@function
        .size           _ZN7cutlass13device_kernelINS_4gemm6kernel13GemmUniversalIN4cute5tupleIJiiiiEEENS1_10collective13CollectiveMmaINS1_34MainloopSm90TmaGmmaWarpSpecializedILi7ENS5_IJNS4_1CILi1EEENSA_ILi8EEESB_EEENS1_32KernelTmaWarpSpecializedPingpongEEENS5_IJNSA_ILi64EEESG_NSA_ILi128EEEEEENS_6half_tENS5_IJlSB_lEEESJ_SK_NS4_8TiledMMAINS4_8MMA_AtomIJNS4_4SM904GMMA25MMA_64x64x16_F32F16F16_SSILNSO_5MajorE0ELSQ_0ELNSO_7ScaleInE1ELSR_1EEEEEENS4_6LayoutINS5_IJSB_SB_SB_EEENS5_IJNSA_ILi0EEESW_SW_EEEEENS5_IJNS4_10UnderscoreESZ_SZ_EEEEENS4_23SM90_TMA_LOAD_MULTICASTENS4_14ComposedLayoutINS4_7SwizzleILi3ELi4ELi3EEENS4_18smem_ptr_flag_bitsILi16EEENSU_INS5_IJSC_SG_EEENS5_IJSG_SB_EEEEEEEvNS4_8identityENS4_13SM90_TMA_LOADES1B_vS1C_EENS_8epilogue10collective6detail29Sm90TmaWarpSpecializedAdapterINS1G_15DefaultEpilogueISJ_SK_SK_NS1F_6thread17LinearCombinationISJ_Li1EffLNS1K_9ScaleType4KindE0ELNS_15FloatRoundStyleE2ESJ_EENS1_15EpilogueDefaultEEEEEvvEEEEvNT_6ParamsE,(.L_x_145 - _ZN7cutlass13device_kernelINS_4gemm6kernel13GemmUniversalIN4cute5tupleIJiiiiEEENS1_10collective13CollectiveMmaINS1_34MainloopSm90TmaGmmaWarpSpecializedILi7ENS5_IJNS4_1CILi1EEENSA_ILi8EEESB_EEENS1_32KernelTmaWarpSpecializedPingpongEEENS5_IJNSA_ILi64EEESG_NSA_ILi128EEEEEENS_6half_tENS5_IJlSB_lEEESJ_SK_NS4_8TiledMMAINS4_8MMA_AtomIJNS4_4SM904GMMA25MMA_64x64x16_F32F16F16_SSILNSO_5MajorE0ELSQ_0ELNSO_7ScaleInE1ELSR_1EEEEEENS4_6LayoutINS5_IJSB_SB_SB_EEENS5_IJNSA_ILi0EEESW_SW_EEEEENS5_IJNS4_10UnderscoreESZ_SZ_EEEEENS4_23SM90_TMA_LOAD_MULTICASTENS4_14ComposedLayoutINS4_7SwizzleILi3ELi4ELi3EEENS4_18smem_ptr_flag_bitsILi16EEENSU_INS5_IJSC_SG_EEENS5_IJSG_SB_EEEEEEEvNS4_8identityENS4_13SM90_TMA_LOADES1B_vS1C_EENS_8epilogue10collective6detail29Sm90TmaWarpSpecializedAdapterINS1G_15DefaultEpilogueISJ_SK_SK_NS1F_6thread17LinearCombinationISJ_Li1EffLNS1K_9ScaleType4KindE0ELNS_15FloatRoundStyleE2ESJ_EENS1_15EpilogueDefaultEEEEEvvEEEEvNT_6ParamsE)
        .other          _ZN7cutlass13device_kernelINS_4gemm6kernel13GemmUniversalIN4cute5tupleIJiiiiEEENS1_10collective13CollectiveMmaINS1_34MainloopSm90TmaGmmaWarpSpecializedILi7ENS5_IJNS4_1CILi1EEENSA_ILi8EEESB_EEENS1_32KernelTmaWarpSpecializedPingpongEEENS5_IJNSA_ILi64EEESG_NSA_ILi128EEEEEENS_6half_tENS5_IJlSB_lEEESJ_SK_NS4_8TiledMMAINS4_8MMA_AtomIJNS4_4SM904GMMA25MMA_64x64x16_F32F16F16_SSILNSO_5MajorE0ELSQ_0ELNSO_7ScaleInE1ELSR_1EEEEEENS4_6LayoutINS5_IJSB_SB_SB_EEENS5_IJNSA_ILi0EEESW_SW_EEEEENS5_IJNS4_10UnderscoreESZ_SZ_EEEEENS4_23SM90_TMA_LOAD_MULTICASTENS4_14ComposedLayoutINS4_7SwizzleILi3ELi4ELi3EEENS4_18smem_ptr_flag_bitsILi16EEENSU_INS5_IJSC_SG_EEENS5_IJSG_SB_EEEEEEEvNS4_8identityENS4_13SM90_TMA_LOADES1B_vS1C_EENS_8epilogue10collective6detail29Sm90TmaWarpSpecializedAdapterINS1G_15DefaultEpilogueISJ_SK_SK_NS1F_6thread17LinearCombinationISJ_Li1EffLNS1K_9ScaleType4KindE0ELNS_15FloatRoundStyleE2ESJ_EENS1_15EpilogueDefaultEEEEEvvEEEEvNT_6ParamsE,@"STO_CUDA_ENTRY STV_DEFAULT"
_ZN7cutlass13device_kernelINS_4gemm6kernel13GemmUniversalIN4cute5tupleIJiiiiEEENS1_10collective13CollectiveMmaINS1_34MainloopSm90TmaGmmaWarpSpecializedILi7ENS5_IJNS4_1CILi1EEENSA_ILi8EEESB_EEENS1_32KernelTmaWarpSpecializedPingpongEEENS5_IJNSA_ILi64EEESG_NSA_ILi128EEEEEENS_6half_tENS5_IJlSB_lEEESJ_SK_NS4_8TiledMMAINS4_8MMA_AtomIJNS4_4SM904GMMA25MMA_64x64x16_F32F16F16_SSILNSO_5MajorE0ELSQ_0ELNSO_7ScaleInE1ELSR_1EEEEEENS4_6LayoutINS5_IJSB_SB_SB_EEENS5_IJNSA_ILi0EEESW_SW_EEEEENS5_IJNS4_10UnderscoreESZ_SZ_EEEEENS4_23SM90_TMA_LOAD_MULTICASTENS4_14ComposedLayoutINS4_7SwizzleILi3ELi4ELi3EEENS4_18smem_ptr_flag_bitsILi16EEENSU_INS5_IJSC_SG_EEENS5_IJSG_SB_EEEEEEEvNS4_8identityENS4_13SM90_TMA_LOADES1B_vS1C_EENS_8epilogue10collective6detail29Sm90TmaWarpSpecializedAdapterINS1G_15DefaultEpilogueISJ_SK_SK_NS1F_6thread17LinearCombinationISJ_Li1EffLNS1K_9ScaleType4KindE0ELNS_15FloatRoundStyleE2ESJ_EENS1_15EpilogueDefaultEEEEEvvEEEEvNT_6ParamsE:
[----:B------:R-:W0:Y:S02]  /*0000*/  LDC R1, c[0x0][0x28] ;  /* 0x00000a00ff017b82 */ /* 0x000e240000000800 */
[----:B0-----:R-:W-:Y:S01]  /*0010*/  VIADD R1, R1, 0xfffffff8 ;  /* 0xfffffff801017836 */ /* 0x001fe20000000000 */
[----:B------:R-:W0:Y:S01]  /*0020*/  S2R R4, SR_TID.X ;  /* 0x0000000000047919 */ /* 0x000e220000002100 */
[----:B------:R-:W-:Y:S01]  /*0030*/  ELECT P0, URZ, PT ;  /* 0x00000000003f782f */ /* 0x000fe20003800000 */
[----:B------:R-:W-:Y:S01]  /*0040*/  BSSY B0, `(.L_x_0) ;  /* 0x000000f000007945 */ /* 0x000fe20003800000 */
[--C-:B0-----:R-:W-:Y:S02]  /*0050*/  SHF.R.U32.HI R0, RZ, 0x5, R4.reuse ;  /* 0x00000005ff007819 */ /* 0x101fe40000011604 */
[----:B------:R-:W-:-:S03]  /*0060*/  SHF.R.U32.HI R7, RZ, 0x7, R4 ;  /* 0x00000007ff077819 */ /* 0x000fc60000011604 */
[----:B------:R-:W0:Y:S04]  /*0070*/  SHFL.IDX PT, R2, R0, RZ, 0x1f ;  /* 0x00001fff00027589 */ /* 0x000e2800000e0000 */
[----:B------:R1:W2:Y:S01]  /*0080*/  SHFL.IDX PT, R8, R7, RZ, 0x1f ;  /* 0x00001fff07087589 */ /* 0x0002a200000e0000 */
[----:B0-----:R-:W-:-:S13]  /*0090*/  ISETP.NE.OR P0, PT, R2, RZ, !P0 ;  /* 0x000000ff0200720c */ /* 0x001fda0004705670 */
[----:B-12---:R-:W-:Y:S05]  /*00a0*/  @P0 BRA `(.L_x_1) ;  /* 0x0000000000200947 */ /* 0x006fea0003800000 */
[----:B------:R-:W-:Y:S02]  /*00b0*/  ULDC.64 UR4, c[0x0][0x198] ;  /* 0x0000660000047ab9 */ /* 0x000fe40000000a00 */
[----:B------:R-:W-:Y:S02]  /*00c0*/  UIADD3 UR6, UP0, UR4, 0xf0, URZ ;  /* 0x000000f004067890 */ /* 0x000fe4000ff1e03f */
[----:B------:R-:W-:Y:S02]  /*00d0*/  UIADD3 UR4, UP1, UR4, 0x1f0, URZ ;  /* 0x000001f004047890 */ /* 0x000fe4000ff3e03f */
[----:B------:R-:W-:Y:S02]  /*00e0*/  UIADD3.X UR7, URZ, UR5, URZ, UP0, !UPT ;  /* 0x000000053f077290 */ /* 0x000fe400087fe43f */
[----:B------:R-:W-:-:S07]  /*00f0*/  UIADD3.X UR5, URZ, UR5, URZ, UP1, !UPT ;  /* 0x000000053f057290 */ /* 0x000fce0008ffe43f */
[----:B------:R0:W-:Y:S02]  /*0100*/  UTMACCTL.PF [UR6] ;  /* 0x00000000060079b9 */ /* 0x0001e40008040000 */
[----:B------:R0:W-:Y:S02]  /*0110*/  UTMACCTL.PF [UR4] ;  /* 0x00000000040079b9 */ /* 0x0001e40008040000 */
[----:B0-----:R-:W-:Y:S01]  /*0120*/  NOP ;  /* 0x0000000000007918 */ /* 0x001fe20000000000 */
.L_x_1:
[----:B------:R-:W-:Y:S05]  /*0130*/  BSYNC B0 ;  /* 0x0000000000007941 */ /* 0x000fea0003800000 */
.L_x_0:
[----:B------:R-:W0:Y:S01]  /*0140*/  SHFL.IDX PT, R9, R0, RZ, 0x1f ;  /* 0x00001fff00097589 */ /* 0x000e2200000e0000 */
[----:B------:R-:W-:Y:S02]  /*0150*/  SHF.R.S32.HI R3, RZ, 0x1f, R4 ;  /* 0x0000001fff037819 */ /* 0x000fe40000011404 */
[----:B0-----:R-:W-:-:S13]  /*0160*/  ISETP.NE.AND P0, PT, R9, RZ, PT ;  /* 0x000000ff0900720c */ /* 0x001fda0003f05270 */
[----:B------:R-:W-:Y:S05]  /*0170*/  @P0 BRA `(.L_x_2) ;  /* 0x0000000000700947 */ /* 0x000fea0003800000 */
[----:B------:R-:W0:Y:S01]  /*0180*/  S2UR UR8, SR_CgaCtaId ;  /* 0x00000000000879c3 */ /* 0x000e220000008800 */
[----:B------:R-:W-:Y:S01]  /*0190*/  UMOV UR4, 0x400 ;  /* 0x0000040000047882 */ /* 0x000fe20000000000 */
[----:B------:R-:W-:Y:S01]  /*01a0*/  UMOV UR5, 0x1 ;  /* 0x0000000100057882 */ /* 0x000fe20000000000 */
[----:B------:R-:W-:Y:S01]  /*01b0*/  UMOV UR6, 0x8 ;  /* 0x0000000800067882 */ /* 0x000fe20000000000 */
[----:B------:R-:W-:Y:S01]  /*01c0*/  ELECT P0, URZ, PT ;  /* 0x00000000003f782f */ /* 0x000fe20003800000 */
[----:B------:R-:W-:-:S04]  /*01d0*/  UIADD3 UR6, -UR6, 0x100000, URZ ;  /* 0x0010000006067890 */ /* 0x000fc8000fffe13f */
[----:B------:R-:W-:Y:S02]  /*01e0*/  USHF.L.U32 UR7, UR6, 0xb, URZ ;  /* 0x0000000b06077899 */ /* 0x000fe4000800063f */
[----:B------:R-:W-:Y:S02]  /*01f0*/  USHF.L.U32 UR6, UR6, 0x1, URZ ;  /* 0x0000000106067899 */ /* 0x000fe4000800063f */
[----:B0-----:R-:W-:Y:S02]  /*0200*/  ULEA UR8, UR8, UR4, 0x18 ;  /* 0x0000000408087291 */ /* 0x001fe4000f8ec03f */
[----:B------:R-:W-:-:S04]  /*0210*/  UIADD3 UR4, -UR5, 0x100000, URZ ;  /* 0x0010000005047890 */ /* 0x000fc8000fffe13f */
[----:B------:R-:W-:Y:S02]  /*0220*/  USHF.L.U32 UR5, UR4, 0xb, URZ ;  /* 0x0000000b04057899 */ /* 0x000fe4000800063f */
[----:B------:R-:W-:Y:S01]  /*0230*/  USHF.L.U32 UR4, UR4, 0x1, URZ ;  /* 0x0000000104047899 */ /* 0x000fe2000800063f */
[----:B------:R-:W0:Y:S11]  /*0240*/  FENCE.VIEW.ASYNC.S ;  /* 0x00000000000073c6 */ /* 0x000e360000000000 */
[----:B0-----:R0:W1:Y:S01]  /*0250*/  SYNCS.EXCH.64 URZ, [UR8], UR4 ;  /* 0x00000004083f75b2 */ /* 0x0010620008000100 */
[----:B------:R0:W2:Y:S01]  /*0260*/  SYNCS.EXCH.64 URZ, [UR8+0x38], UR6 ;  /* 0x00003806083f75b2 */ /* 0x0000a20008000100 */
[----:B------:R0:W3:Y:S01]  /*0270*/  SYNCS.EXCH.64 URZ, [UR8+0x8], UR4 ;  /* 0x00000804083f75b2 */ /* 0x0000e20008000100 */
[----:B------:R0:W4:Y:S01]  /*0280*/  SYNCS.EXCH.64 URZ, [UR8+0x40], UR6 ;  /* 0x00004006083f75b2 */ /* 0x0001220008000100 */
[----:B------:R0:W0:Y:S01]  /*0290*/  SYNCS.EXCH.64 URZ, [UR8+0x10], UR4 ;  /* 0x00001004083f75b2 */ /* 0x0000220008000100 */
        /* <DEDUP_REMOVED lines=9> */
[----:B------:R-:W-:Y:S01]  /*0330*/  NOP ;  /* 0x0000000000007918 */ /* 0x000fe20000000000 */
.L_x_2:
[----:B------:R-:W5:Y:S01]  /*0340*/  SHFL.IDX PT, R12, R0, RZ, 0x1f ;  /* 0x00001fff000c7589 */ /* 0x000f6200000e0000 */
[----:B------:R-:W-:Y:S01]  /*0350*/  LEA.HI R3, R3, R4, RZ, 0x7 ;  /* 0x0000000403037211 */ /* 0x000fe200078f38ff */
[----:B------:R-:W1:Y:S01]  /*0360*/  S2UR UR12, SR_CTAID.X ;  /* 0x00000000000c79c3 */ /* 0x000e620000002500 */
[----:B------:R-:W-:Y:S01]  /*0370*/  ELECT P0, URZ, PT ;  /* 0x00000000003f782f */ /* 0x000fe20003800000 */
[----:B------:R2:W3:Y:S01]  /*0380*/  SHFL.IDX PT, R11, R0, RZ, 0x1f ;  /* 0x00001fff000b7589 */ /* 0x0004e200000e0000 */
[----:B------:R-:W-:Y:S02]  /*0390*/  LOP3.LUT R3, R3, 0xffffff80, RZ, 0xc0, !PT ;  /* 0xffffff8003037812 */ /* 0x000fe400078ec0ff */
[----:B------:R-:W-:Y:S01]  /*03a0*/  ELECT P1, URZ, PT ;  /* 0x00000000003f782f */ /* 0x000fe20003820000 */
[----:B------:R-:W-:Y:S01]  /*03b0*/  NOP ;  /* 0x0000000000007918 */ /* 0x000fe20000000000 */
[----:B------:R-:W4:Y:S01]  /*03c0*/  S2R R6, SR_CTAID.Y ;  /* 0x0000000000067919 */ /* 0x000f220000002600 */
[----:B0-----:R-:W-:Y:S01]  /*03d0*/  ULDC UR4, c[0x0][0x150] ;  /* 0x0000540000047ab9 */ /* 0x001fe20000000800 */
[----:B------:R-:W-:Y:S01]  /*03e0*/  IMAD.IADD R5, R4, 0x1, -R3 ;  /* 0x0000000104057824 */ /* 0x000fe200078e0a03 */
[----:B------:R-:W0:Y:S01]  /*03f0*/  LDC R25, c[0x0][0x148] ;  /* 0x00005200ff197b82 */ /* 0x000e220000000800 */
[----:B--2---:R-:W-:Y:S01]  /*0400*/  SHF.R.S32.HI R0, RZ, 0x1f, R9 ;  /* 0x0000001fff007819 */ /* 0x004fe20000011409 */
[----:B------:R-:W2:Y:S01]  /*0410*/  SHFL.IDX PT, R15, R7, RZ, 0x1f ;  /* 0x00001fff070f7589 */ /* 0x000ea200000e0000 */
[----:B------:R-:W-:Y:S01]  /*0420*/  UMOV UR11, 0x80 ;  /* 0x00000080000b7882 */ /* 0x000fe20000000000 */
[----:B------:R-:W-:Y:S01]  /*0430*/  SHF.R.S32.HI R20, RZ, 0x1f, R5 ;  /* 0x0000001fff147819 */ /* 0x000fe20000011405 */
[----:B------:R-:W-:Y:S01]  /*0440*/  NOP ;  /* 0x0000000000007918 */ /* 0x000fe20000000000 */
[----:B------:R-:W-:Y:S01]  /*0450*/  LEA.HI R0, R0, R9, RZ, 0x2 ;  /* 0x0000000900007211 */ /* 0x000fe200078f10ff */
[----:B------:R-:W-:Y:S01]  /*0460*/  VIADD R35, R8, 0xffffffff ;  /* 0xffffffff08237836 */ /* 0x000fe20000000000 */
[----:B------:R-:W-:Y:S01]  /*0470*/  LEA.HI R3, R20, R5, RZ, 0x3 ;  /* 0x0000000514037211 */ /* 0x000fe200078f18ff */
[----:B------:R-:W2:Y:S01]  /*0480*/  LDC R13, c[0x0][0x140] ;  /* 0x00005000ff0d7b82 */ /* 0x000ea20000000800 */
[----:B------:R-:W-:-:S02]  /*0490*/  LOP3.LUT R0, R0, 0x3ffffffc, RZ, 0xc0, !PT ;  /* 0x3ffffffc00007812 */ /* 0x000fc400078ec0ff */
[--C-:B------:R-:W-:Y:S02]  /*04a0*/  SHF.R.S32.HI R10, RZ, 0x3, R3.reuse ;  /* 0x00000003ff0a7819 */ /* 0x100fe40000011403 */
[----:B------:R-:W-:Y:S01]  /*04b0*/  SHF.R.S32.HI R3, RZ, 0x1f, R3 ;  /* 0x0000001fff037819 */ /* 0x000fe20000011403 */
[----:B------:R-:W-:Y:S01]  /*04c0*/  IMAD.IADD R0, R9, 0x1, -R0 ;  /* 0x0000000109007824 */ /* 0x000fe200078e0a00 */
[----:B-----5:R-:W-:Y:S02]  /*04d0*/  ISETP.NE.OR P0, PT, R12, RZ, !P0 ;  /* 0x000000ff0c00720c */ /* 0x020fe40004705670 */
[----:B------:R-:W-:Y:S01]  /*04e0*/  LEA.HI R3, R3, R10, RZ, 0x2 ;  /* 0x0000000a03037211 */ /* 0x000fe200078f10ff */
[----:B------:R-:W5:Y:S01]  /*04f0*/  LDC R12, c[0x0][0x144] ;  /* 0x00005100ff0c7b82 */ /* 0x000f620000000800 */
[----:B---3--:R-:W-:Y:S02]  /*0500*/  ISETP.NE.OR P1, PT, R11, RZ, !P1 ;  /* 0x000000ff0b00720c */ /* 0x008fe40004f25670 */
[----:B------:R-:W-:-:S02]  /*0510*/  LOP3.LUT R11, R3, 0xfffffffc, RZ, 0xc0, !PT ;  /* 0xfffffffc030b7812 */ /* 0x000fc400078ec0ff */
[----:B------:R-:W-:Y:S02]  /*0520*/  SHF.R.S32.HI R3, RZ, 0x1f, R2 ;  /* 0x0000001fff037819 */ /* 0x000fe40000011402 */
[----:B------:R-:W-:Y:S01]  /*0530*/  ISETP.GE.U32.AND P5, PT, R35, 0x2, PT ;  /* 0x000000022300780c */ /* 0x000fe20003fa6070 */
[----:B------:R-:W-:Y:S01]  /*0540*/  IMAD.IADD R11, R10, 0x1, -R11 ;  /* 0x000000010a0b7824 */ /* 0x000fe200078e0a0b */
[----:B-1----:R-:W-:Y:S01]  /*0550*/  I2FP.F32.U32 R10, UR12 ;  /* 0x0000000c000a7c45 */ /* 0x002fe20008201000 */
[----:B------:R-:W-:Y:S01]  /*0560*/  VOTEU.ALL UP0, P0 ;  /* 0x00000000003f7886 */ /* 0x000fe20000000000 */
[----:B----4-:R-:W-:Y:S01]  /*0570*/  I2FP.F32.U32 R9, R6 ;  /* 0x0000000600097245 */ /* 0x010fe20000201000 */
[----:B------:R-:W-:Y:S01]  /*0580*/  IMAD R0, R0, 0x4, R11 ;  /* 0x0000000400007824 */ /* 0x000fe200078e020b */
[----:B------:R-:W-:Y:S01]  /*0590*/  LEA.HI R3, R3, R2, RZ, 0x2 ;  /* 0x0000000203037211 */ /* 0x000fe200078f10ff */
[----:B------:R-:W-:Y:S01]  /*05a0*/  VOTEU.ALL UP1, P1 ;  /* 0x00000000003f7886 */ /* 0x000fe20000820000 */
[----:B------:R-:W-:Y:S01]  /*05b0*/  FMUL R10, R10, UR4 ;  /* 0x000000040a0a7c20 */ /* 0x000fe20008400000 */
[----:B------:R-:W1:Y:S01]  /*05c0*/  @!UP0 S2UR UR7, SR_CgaCtaId ;  /* 0x00000000000789c3 */ /* 0x000e620000008800 */
[----:B------:R-:W-:Y:S01]  /*05d0*/  ULDC UR4, c[0x0][0x154] ;  /* 0x0000550000047ab9 */ /* 0x000fe20000000800 */
[----:B------:R-:W-:Y:S01]  /*05e0*/  LOP3.LUT R3, R3, 0xfffffffc, RZ, 0xc0, !PT ;  /* 0xfffffffc03037812 */ /* 0x000fe200078ec0ff */
[----:B------:R-:W-:Y:S01]  /*05f0*/  FMUL R9, R9, UR4 ;  /* 0x0000000409097c20 */ /* 0x000fe20008400000 */
[----:B------:R-:W-:Y:S01]  /*0600*/  UMOV UR4, 0x20 ;  /* 0x0000002000047882 */ /* 0x000fe20000000000 */
[----:B------:R-:W3:Y:S01]  /*0610*/  F2I.U32.TRUNC.NTZ R10, R10 ;  /* 0x0000000a000a7305 */ /* 0x000ee2000020f000 */
[----:B------:R-:W-:Y:S01]  /*0620*/  @!UP0 UMOV UR6, 0x400 ;  /* 0x0000040000068882 */ /* 0x000fe20000000000 */
[----:B------:R-:W-:Y:S01]  /*0630*/  IMAD.IADD R14, R2, 0x1, -R3 ;  /* 0x00000001020e7824 */ /* 0x000fe200078e0a03 */
[----:B------:R-:W4:Y:S01]  /*0640*/  @!UP1 S2UR UR10, SR_CgaCtaId ;  /* 0x00000000000a99c3 */ /* 0x000f220000008800 */
[----:B------:R-:W-:Y:S01]  /*0650*/  IMAD.SHL.U32 R3, R0, 0x4, RZ ;  /* 0x0000000400037824 */ /* 0x000fe200078e00ff */
[----:B------:R-:W-:-:S04]  /*0660*/  @!UP0 UIADD3 UR4, -UR4, 0x100000, URZ ;  /* 0x0010000004048890 */ /* 0x000fc8000fffe13f */
[----:B------:R-:W-:Y:S02]  /*0670*/  @!UP0 USHF.L.U32 UR5, UR4, 0xb, URZ ;  /* 0x0000000b04058899 */ /* 0x000fe4000800063f */
[----:B------:R-:W-:Y:S01]  /*0680*/  @!UP0 USHF.L.U32 UR4, UR4, 0x1, URZ ;  /* 0x0000000104048899 */ /* 0x000fe2000800063f */
[----:B--2---:R-:W-:Y:S01]  /*0690*/  ISETP.EQ.U32.AND P3, PT, R13, 0x1, PT ;  /* 0x000000010d00780c */ /* 0x004fe20003f62070 */
[----:B------:R-:W-:Y:S01]  /*06a0*/  @!UP1 UMOV UR9, 0x400 ;  /* 0x0000040000099882 */ /* 0x000fe20000000000 */
[----:B------:R-:W2:Y:S01]  /*06b0*/  F2I.U32.TRUNC.NTZ R9, R9 ;  /* 0x0000000900097305 */ /* 0x000ea2000020f000 */
[----:B------:R-:W-:Y:S01]  /*06c0*/  LOP3.LUT R56, R0, 0xc, R3, 0x78, !PT ;  /* 0x0000000c00387812 */ /* 0x000fe200078e7803 */
[----:B------:R-:W-:Y:S01]  /*06d0*/  VOTEU.ALL UP2, P1 ;  /* 0x00000000003f7886 */ /* 0x000fe20000840000 */
[----:B------:R-:W-:Y:S01]  /*06e0*/  VOTEU.ALL UP3, P1 ;  /* 0x00000000003f7886 */ /* 0x000fe20000860000 */
[----:B------:R-:W-:Y:S01]  /*06f0*/  VOTEU.ALL UP4, P1 ;  /* 0x00000000003f7886 */ /* 0x000fe20000880000 */
[----:B------:R-:W-:Y:S01]  /*0700*/  VOTEU.ALL UP5, P1 ;  /* 0x00000000003f7886 */ /* 0x000fe200008a0000 */
[----:B------:R-:W-:Y:S01]  /*0710*/  ISETP.NE.AND P1, PT, R14, 0x3, PT ;  /* 0x000000030e00780c */ /* 0x000fe20003f25270 */
[----:B---3--:R-:W-:Y:S01]  /*0720*/  IMAD.MOV R21, RZ, RZ, -R10 ;  /* 0x000000ffff157224 */ /* 0x008fe200078e0a0a */
[----:B------:R-:W-:-:S02]  /*0730*/  R2UR UR43, R15 ;  /* 0x000000000f2b72ca */ /* 0x000fc400000e0000 */
[----:B------:R-:W-:Y:S01]  /*0740*/  ISETP.EQ.OR P1, PT, R14, RZ, !P1 ;  /* 0x000000ff0e00720c */ /* 0x000fe20004f22670 */
[----:B-1----:R-:W-:Y:S01]  /*0750*/  @!UP0 ULEA UR8, UR7, UR6, 0x18 ;  /* 0x0000000607088291 */ /* 0x002fe2000f8ec03f */
[----:B-----5:R-:W-:Y:S01]  /*0760*/  IMAD R21, R12, R21, UR12 ;  /* 0x0000000c0c157e24 */ /* 0x020fe2000f8e0215 */
[----:B------:R-:W-:-:S04]  /*0770*/  @!UP1 UIADD3 UR6, -UR11, 0x100000, URZ ;  /* 0x001000000b069890 */ /* 0x000fc8000fffe13f */
[----:B------:R-:W-:Y:S02]  /*0780*/  @!UP1 USHF.L.U32 UR7, UR6, 0xb, URZ ;  /* 0x0000000b06079899 */ /* 0x000fe4000800063f */
[----:B------:R-:W-:Y:S01]  /*0790*/  @!UP1 USHF.L.U32 UR6, UR6, 0x1, URZ ;  /* 0x0000000106069899 */ /* 0x000fe2000800063f */
[C---:B------:R-:W-:Y:S01]  /*07a0*/  ISETP.EQ.AND P1, PT, R8.reuse, RZ, P1 ;  /* 0x000000ff0800720c */ /* 0x040fe20000f22270 */
[----:B--2---:R-:W-:Y:S01]  /*07b0*/  IMAD.MOV R24, RZ, RZ, -R9 ;  /* 0x000000ffff187224 */ /* 0x004fe200078e0a09 */
[----:B------:R-:W-:Y:S01]  /*07c0*/  VOTEU.ALL UP0, P0 ;  /* 0x00000000003f7886 */ /* 0x000fe20000000000 */
[----:B------:R-:W-:Y:S01]  /*07d0*/  ISETP.NE.AND P2, PT, R8, RZ, PT ;  /* 0x000000ff0800720c */ /* 0x000fe20003f45270 */
[----:B----4-:R-:W-:Y:S01]  /*07e0*/  @!UP1 ULEA UR9, UR10, UR9, 0x18 ;  /* 0x000000090a099291 */ /* 0x010fe2000f8ec03f */
[----:B0-----:R-:W-:Y:S01]  /*07f0*/  IMAD R3, R25, R24, R6 ;  /* 0x0000001819037224 */ /* 0x001fe200078e0206 */
[----:B------:R-:W-:Y:S01]  /*0800*/  VOTEU.ALL UP1, P0 ;  /* 0x00000000003f7886 */ /* 0x000fe20000020000 */
[----:B------:R-:W-:Y:S01]  /*0810*/  LOP3.LUT P0, RZ, R5, 0x7, RZ, 0xc0, !PT ;  /* 0x0000000705ff7812 */ /* 0x000fe2000780c0ff */
[----:B------:R-:W0:Y:S02]  /*0820*/  FENCE.VIEW.ASYNC.S ;  /* 0x00000000000073c6 */ /* 0x000e240000000000 */
[----:B0-----:R0:W1:Y:S01]  /*0830*/  @!UP0 SYNCS.EXCH.64 URZ, [UR8+0xa0], UR4 ;  /* 0x0000a004083f85b2 */ /* 0x0010620008000100 */
[----:B------:R-:W-:-:S02]  /*0840*/  SEL R23, RZ, 0x1, !P1 ;  /* 0x00000001ff177807 */ /* 0x000fc40004800000 */
[----:B------:R-:W-:Y:S02]  /*0850*/  ISETP.NE.AND P4, PT, R3, R56, PT ;  /* 0x000000380300720c */ /* 0x000fe40003f85270 */
[----:B------:R-:W-:Y:S02]  /*0860*/  ISETP.LT.U32.AND P0, PT, R56, 0x8, !P0 ;  /* 0x000000083800780c */ /* 0x000fe40004701070 */
[----:B------:R-:W-:Y:S02]  /*0870*/  ISETP.EQ.OR P4, PT, R21, RZ, !P4 ;  /* 0x000000ff1500720c */ /* 0x000fe40006782670 */
[----:B------:R-:W-:Y:S02]  /*0880*/  SEL R23, R23, 0x2, P5 ;  /* 0x0000000217177807 */ /* 0x000fe40002800000 */
[----:B------:R-:W-:-:S04]  /*0890*/  PLOP3.LUT P0, PT, P0, P4, PT, 0x80, 0x0 ;  /* 0x000000000000781c */ /* 0x000fc80000709070 */
[----:B------:R-:W-:Y:S01]  /*08a0*/  P2R R71, PR, RZ, 0x1 ;  /* 0x00000001ff477803 */ /* 0x000fe20000000000 */
[----:B------:R0:W2:Y:S01]  /*08b0*/  @!UP1 SYNCS.EXCH.64 URZ, [UR8+0xa8], UR4 ;  /* 0x0000a804083f95b2 */ /* 0x0000a20008000100 */
[----:B------:R-:W-:Y:S01]  /*08c0*/  NOP ;  /* 0x0000000000007918 */ /* 0x000fe20000000000 */
[----:B------:R0:W3:Y:S01]  /*08d0*/  @!UP2 SYNCS.EXCH.64 URZ, [UR9+0x80], UR6 ;  /* 0x00008006093fa5b2 */ /* 0x0000e20008000100 */
[----:B------:R0:W4:Y:S01]  /*08e0*/  @!UP3 SYNCS.EXCH.64 URZ, [UR9+0x88], UR6 ;  /* 0x00008806093fb5b2 */ /* 0x0001220008000100 */
[----:B------:R0:W0:Y:S01]  /*08f0*/  @!UP4 SYNCS.EXCH.64 URZ, [UR9+0x90], UR6 ;  /* 0x00009006093fc5b2 */ /* 0x0000220008000100 */
[----:B------:R0:W0:Y:S01]  /*0900*/  @!UP5 SYNCS.EXCH.64 URZ, [UR9+0x98], UR6 ;  /* 0x00009806093fd5b2 */ /* 0x0000220008000100 */
[----:B------:R-:W-:Y:S01]  /*0910*/  NOP ;  /* 0x0000000000007918 */ /* 0x000fe20000000000 */
[----:B------:R-:W-:Y:S05]  /*0920*/  @!P3 BRA `(.L_x_3) ;  /* 0x000000000008b947 */ /* 0x000fea0003800000 */
[----:B01234-:R-:W-:Y:S01]  /*0930*/  UCGABAR_ARV ;  /* 0x00000000000079c7 */ /* 0x01ffe20008000000 */
[----:B------:R-:W-:Y:S05]  /*0940*/  BRA `(.L_x_4) ;  /* 0x0000000000047947 */ /* 0x000fea0003800000 */
.L_x_3:
[----:B01234-:R-:W-:Y:S01]  /*0950*/  NOP ;  /* 0x0000000000007918 */ /* 0x01ffe20000000000 */
.L_x_4:
[----:B------:R-:W-:Y:S01]  /*0960*/  ULDC.64 UR4, c[0x0][0x598] ;  /* 0x0001660000047ab9 */ /* 0x000fe20000000a00 */
[----:B------:R-:W-:Y:S01]  /*0970*/  ULDC.64 UR36, c[0x0][0x208] ;  /* 0x0000820000247ab9 */ /* 0x000fe20000000a00 */
[----:B------:R-:W-:-:S04]  /*0980*/  ISETP.NE.U32.AND P0, PT, RZ, UR4, PT ;  /* 0x00000004ff007c0c */ /* 0x000fc8000bf05070 */
[----:B------:R-:W-:-:S13]  /*0990*/  ISETP.NE.AND.EX P0, PT, RZ, UR5, PT, P0 ;  /* 0x00000005ff007c0c */ /* 0x000fda000bf05300 */
[----:B------:R-:W-:Y:S05]  /*09a0*/  @!P0 BRA `(.L_x_5) ;  /* 0x00000000001c8947 */ /* 0x000fea0003800000 */
[----:B------:R-:W0:Y:S02]  /*09b0*/  LDC.64 R2, c[0x0][0x598] ;  /* 0x00016600ff027b82 */ /* 0x000e240000000a00 */
[----:B0-----:R-:W2:Y:S02]  /*09c0*/  LDG.E.64 R2, desc[UR36][R2.64] ;  /* 0x0000002402027981 */ /* 0x001ea4000c1e1b00 */
[----:B--2---:R-:W-:-:S04]  /*09d0*/  ISETP.NE.U32.AND P0, PT, R2, RZ, PT ;  /* 0x000000ff0200720c */ /* 0x004fc80003f05070 */
[----:B------:R-:W-:-:S13]  /*09e0*/  ISETP.NE.AND.EX P0, PT, R3, RZ, PT, P0 ;  /* 0x000000ff0300720c */ /* 0x000fda0003f05300 */
[----:B------:R-:W-:Y:S05]  /*09f0*/  @!P0 BRA `(.L_x_5) ;  /* 0x0000000000088947 */ /* 0x000fea0003800000 */
[----:B------:R0:W5:Y:S01]  /*0a00*/  LD.E R57, desc[UR36][R2.64] ;  /* 0x0000002402397980 */ /* 0x000162000c101900 */
[----:B------:R-:W-:Y:S05]  /*0a10*/  BRA `(.L_x_6) ;  /* 0x0000000000247947 */ /* 0x000fea0003800000 */
.L_x_5:
[----:B------:R-:W-:Y:S02]  /*0a20*/  ULDC.64 UR4, c[0x0][0x588] ;  /* 0x0001620000047ab9 */ /* 0x000fe40000000a00 */
[----:B------:R-:W-:-:S04]  /*0a30*/  ISETP.NE.U32.AND P0, PT, RZ, UR4, PT ;  /* 0x00000004ff007c0c */ /* 0x000fc8000bf05070 */
[----:B------:R-:W-:-:S13]  /*0a40*/  ISETP.NE.AND.EX P0, PT, RZ, UR5, PT, P0 ;  /* 0x00000005ff007c0c */ /* 0x000fda000bf05300 */
[----:B------:R-:W-:Y:S05]  /*0a50*/  @!P0 BRA `(.L_x_7) ;  /* 0x00000000000c8947 */ /* 0x000fea0003800000 */
[----:B------:R-:W0:Y:S02]  /*0a60*/  LDC.64 R2, c[0x0][0x588] ;  /* 0x00016200ff027b82 */ /* 0x000e240000000a00 */
[----:B0-----:R1:W5:Y:S01]  /*0a70*/  LDG.E R57, desc[UR36][R2.64] ;  /* 0x0000002402397981 */ /* 0x001362000c1e1900 */
[----:B------:R-:W-:Y:S05]  /*0a80*/  BRA `(.L_x_6) ;  /* 0x0000000000087947 */ /* 0x000fea0003800000 */
.L_x_7:
[----:B------:R-:W-:Y:S02]  /*0a90*/  ULDC UR4, c[0x0][0x580] ;  /* 0x0001600000047ab9 */ /* 0x000fe40000000800 */
[----:B------:R-:W-:-:S07]  /*0aa0*/  IMAD.U32 R57, RZ, RZ, UR4 ;  /* 0x00000004ff397e24 */ /* 0x000fce000f8e00ff */
.L_x_6:
[----:B------:R-:W-:Y:S02]  /*0ab0*/  ULDC.64 UR4, c[0x0][0x5a0] ;  /* 0x0001680000047ab9 */ /* 0x000fe40000000a00 */
[----:B------:R-:W-:-:S04]  /*0ac0*/  ISETP.NE.U32.AND P0, PT, RZ, UR4, PT ;  /* 0x00000004ff007c0c */ /* 0x000fc8000bf05070 */
[----:B------:R-:W-:-:S13]  /*0ad0*/  ISETP.NE.AND.EX P0, PT, RZ, UR5, PT, P0 ;  /* 0x00000005ff007c0c */ /* 0x000fda000bf05300 */
[----:B------:R-:W-:Y:S05]  /*0ae0*/  @!P0 BRA `(.L_x_8) ;  /* 0x00000000001c8947 */ /* 0x000fea0003800000 */
[----:B01----:R-:W0:Y:S02]  /*0af0*/  LDC.64 R2, c[0x0][0x5a0] ;  /* 0x00016800ff027b82 */ /* 0x003e240000000a00 */
[----:B0-----:R-:W2:Y:S02]  /*0b00*/  LDG.E.64 R2, desc[UR36][R2.64] ;  /* 0x0000002402027981 */ /* 0x001ea4000c1e1b00 */
[----:B--2---:R-:W-:-:S04]  /*0b10*/  ISETP.NE.U32.AND P0, PT, R2, RZ, PT ;  /* 0x000000ff0200720c */ /* 0x004fc80003f05070 */
[----:B------:R-:W-:-:S13]  /*0b20*/  ISETP.NE.AND.EX P0, PT, R3, RZ, PT, P0 ;  /* 0x000000ff0300720c */ /* 0x000fda0003f05300 */
[----:B------:R-:W-:Y:S05]  /*0b30*/  @!P0 BRA `(.L_x_8) ;  /* 0x0000000000088947 */ /* 0x000fea0003800000 */
[----:B------:R0:W5:Y:S01]  /*0b40*/  LD.E R58, desc[UR36][R2.64] ;  /* 0x00000024023a7980 */ /* 0x000162000c101900 */
[----:B------:R-:W-:Y:S05]  /*0b50*/  BRA `(.L_x_9) ;  /* 0x0000000000247947 */ /* 0x000fea0003800000 */
.L_x_8:
[----:B------:R-:W-:Y:S02]  /*0b60*/  ULDC.64 UR4, c[0x0][0x590] ;  /* 0x0001640000047ab9 */ /* 0x000fe40000000a00 */
[----:B------:R-:W-:-:S04]  /*0b70*/  ISETP.NE.U32.AND P0, PT, RZ, UR4, PT ;  /* 0x00000004ff007c0c */ /* 0x000fc8000bf05070 */
[----:B------:R-:W-:-:S13]  /*0b80*/  ISETP.NE.AND.EX P0, PT, RZ, UR5, PT, P0 ;  /* 0x00000005ff007c0c */ /* 0x000fda000bf05300 */
[----:B------:R-:W-:Y:S05]  /*0b90*/  @!P0 BRA `(.L_x_10) ;  /* 0x00000000000c8947 */ /* 0x000fea0003800000 */
[----:B------:R-:W2:Y:S02]  /*0ba0*/  LDC.64 R58, c[0x0][0x590] ;  /* 0x00016400ff3a7b82 */ /* 0x000ea40000000a00 */
[----:B--2---:R2:W5:Y:S01]  /*0bb0*/  LDG.E R58, desc[UR36][R58.64] ;  /* 0x000000243a3a7981 */ /* 0x004562000c1e1900 */
[----:B------:R-:W-:Y:S05]  /*0bc0*/  BRA `(.L_x_9) ;  /* 0x0000000000087947 */ /* 0x000fea0003800000 */
.L_x_10:
[----:B------:R-:W-:Y:S02]  /*0bd0*/  ULDC UR4, c[0x0][0x584] ;  /* 0x0001610000047ab9 */ /* 0x000fe40000000800 */
[----:B------:R-:W-:-:S07]  /*0be0*/  IMAD.U32 R58, RZ, RZ, UR4 ;  /* 0x00000004ff3a7e24 */ /* 0x000fce000f8e00ff */
.L_x_9:
[----:B01----:R-:W0:Y:S01]  /*0bf0*/  LDC R2, c[0x0][0x65c] ;  /* 0x00019700ff027b82 */ /* 0x003e220000000800 */
[----:B------:R-:W-:Y:S01]  /*0c00*/  ULDC UR6, c[0x0][0x28c] ;  /* 0x0000a30000067ab9 */ /* 0x000fe20000000800 */
[----:B------:R-:W-:Y:S01]  /*0c10*/  ISETP.NE.AND P0, PT, R8, 0x2, PT ;  /* 0x000000020800780c */ /* 0x000fe20003f05270 */
[----:B------:R-:W-:Y:S01]  /*0c20*/  UIADD3 UR6, UR6, 0x7f, URZ ;  /* 0x0000007f06067890 */ /* 0x000fe2000fffe03f */
[----:B------:R-:W-:Y:S01]  /*0c30*/  IMAD.U32 R8, RZ, RZ, UR12 ;  /* 0x0000000cff087e24 */ /* 0x000fe2000f8e00ff */
[----:B------:R-:W-:Y:S01]  /*0c40*/  UMOV UR38, URZ ;  /* 0x0000003f00267c82 */ /* 0x000fe20008000000 */
[----:B------:R-:W-:Y:S01]  /*0c50*/  UMOV UR39, URZ ;  /* 0x0000003f00277c82 */ /* 0x000fe20008000000 */
[----:B------:R-:W-:Y:S01]  /*0c60*/  USHF.R.S32.HI UR7, URZ, 0x1f, UR6 ;  /* 0x0000001f3f077899 */ /* 0x000fe20008011406 */
[----:B------:R-:W-:-:S03]  /*0c70*/  ULDC.64 UR8, c[0x0][0x650] ;  /* 0x0001940000087ab9 */ /* 0x000fc60000000a00 */
[----:B------:R-:W-:-:S04]  /*0c80*/  ULEA.HI UR7, UR7, UR6, URZ, 0x7 ;  /* 0x0000000607077291 */ /* 0x000fc8000f8f383f */
[----:B------:R-:W-:Y:S01]  /*0c90*/  USHF.R.S32.HI UR40, URZ, 0x7, UR7 ;  /* 0x000000073f287899 */ /* 0x000fe20008011407 */
[----:B0-----:R-:W-:-:S13]  /*0ca0*/  ISETP.NE.AND P1, PT, R2, 0x1, PT ;  /* 0x000000010200780c */ /* 0x001fda0003f25270 */
[----:B------:R-:W0:Y:S01]  /*0cb0*/  @P1 LDC R17, c[0x0][0x10] ;  /* 0x00000400ff111b82 */ /* 0x000e220000000800 */
[----:B------:R-:W-:Y:S02]  /*0cc0*/  @P1 IMAD.MOV.U32 R7, RZ, RZ, RZ ;  /* 0x000000ffff071224 */ /* 0x000fe400078e00ff */
[----:B------:R-:W-:-:S05]  /*0cd0*/  @P1 IMAD.MOV.U32 R9, RZ, RZ, RZ ;  /* 0x000000ffff091224 */ /* 0x000fca00078e00ff */
[----:B------:R-:W1:Y:S01]  /*0ce0*/  @!P1 LDC R3, c[0x0][0xc] ;  /* 0x00000300ff039b82 */ /* 0x000e620000000800 */
[----:B------:R-:W-:Y:S01]  /*0cf0*/  ULDC UR4, c[0x0][0xc] ;  /* 0x0000030000047ab9 */ /* 0x000fe20000000800 */
[----:B------:R-:W-:Y:S02]  /*0d00*/  ULDC UR5, c[0x0][0x10] ;  /* 0x0000040000057ab9 */ /* 0x000fe40000000800 */
[----:B------:R-:W-:-:S04]  /*0d10*/  UIMAD.WIDE.U32 UR4, UR4, UR5, URZ ;  /* 0x00000005040472a5 */ /* 0x000fc8000f8e003f */
[----:B------:R-:W3:Y:S01]  /*0d20*/  LDC R0, c[0x0][0x14] ;  /* 0x00000500ff007b82 */ /* 0x000ee20000000800 */
[----:B0-----:R-:W-:-:S04]  /*0d30*/  @P1 IMAD.WIDE.U32 R16, R17, UR12, R6 ;  /* 0x0000000c11101c25 */ /* 0x001fc8000f8e0006 */
[----:B------:R-:W-:Y:S02]  /*0d40*/  @P1 IMAD.IADD R17, R17, 0x1, R9 ;  /* 0x0000000111111824 */ /* 0x000fe400078e0209 */
[----:B------:R-:W-:Y:S02]  /*0d50*/  IMAD.MOV.U32 R9, RZ, RZ, RZ ;  /* 0x000000ffff097224 */ /* 0x000fe400078e00ff */
[----:B-1----:R-:W-:-:S04]  /*0d60*/  @!P1 IMAD.WIDE.U32 R8, R6, R3, R8 ;  /* 0x0000000306089225 */ /* 0x002fc800078e0008 */
[----:B------:R-:W-:Y:S02]  /*0d70*/  @!P1 IMAD.MOV.U32 R16, RZ, RZ, R8 ;  /* 0x000000ffff109224 */ /* 0x000fe400078e0008 */
[----:B---3--:R-:W-:-:S04]  /*0d80*/  IMAD.WIDE.U32 R10, R0, UR4, RZ ;  /* 0x00000004000a7c25 */ /* 0x008fc8000f8e00ff */
[----:B------:R-:W-:Y:S01]  /*0d90*/  IMAD R3, R0, UR5, RZ ;  /* 0x0000000500037c24 */ /* 0x000fe2000f8e02ff */
[----:B------:R0:W-:Y:S01]  /*0da0*/  STL.64 [R1], R10 ;  /* 0x0000000a01007387 */ /* 0x0001e20000100a00 */
[----:B------:R-:W-:Y:S02]  /*0db0*/  @!P1 IMAD.MOV.U32 R17, RZ, RZ, R9 ;  /* 0x000000ffff119224 */ /* 0x000fe400078e0009 */
[----:B------:R-:W-:Y:S01]  /*0dc0*/  IMAD.IADD R0, R11, 0x1, R3 ;  /* 0x000000010b007824 */ /* 0x000fe200078e0203 */
[----:B------:R-:W-:Y:S06]  /*0dd0*/  @P0 BRA `(.L_x_11) ;  /* 0x0000000000280947 */ /* 0x000fec0003800000 */
[----:B------:R-:W-:Y:S01]  /*0de0*/  UIMAD.WIDE.U32 UR4, UR40, 0x24924925, URZ ;  /* 0x24924925280478a5 */ /* 0x000fe2000f8e003f */
[----:B------:R-:W-:Y:S01]  /*0df0*/  IADD3 R16, P0, R16, R10, RZ ;  /* 0x0000000a10107210 */ /* 0x000fe20007f1e0ff */
[----:B------:R-:W-:Y:S02]  /*0e00*/  UISETP.GE.U32.AND UP0, UPT, UR40, 0x7, UPT ;  /* 0x000000072800788c */ /* 0x000fe4000bf06070 */
[----:B------:R-:W-:Y:S02]  /*0e10*/  UIADD3 UR4, -UR5, UR40, URZ ;  /* 0x0000002805047290 */ /* 0x000fe4000fffe13f */
[----:B------:R-:W-:Y:S01]  /*0e20*/  IMAD.X R17, R0, 0x1, R17, P0 ;  /* 0x0000000100117824 */ /* 0x000fe200000e0611 */
[----:B------:R-:W-:Y:S01]  /*0e30*/  UMOV UR39, URZ ;  /* 0x0000003f00277c82 */ /* 0x000fe20008000000 */
[----:B------:R-:W-:-:S04]  /*0e40*/  ULEA.HI UR4, UR4, UR5, URZ, 0x1f ;  /* 0x0000000504047291 */ /* 0x000fc8000f8ff83f */
[----:B------:R-:W-:-:S04]  /*0e50*/  USHF.R.U32.HI UR4, URZ, 0x2, UR4 ;  /* 0x000000023f047899 */ /* 0x000fc80008011604 */
[----:B------:R-:W-:Y:S02]  /*0e60*/  @UP0 ULOP3.LUT UR39, UR4, 0x1, URZ, 0xc0, !UPT ;  /* 0x0000000104270892 */ /* 0x000fe4000f8ec03f */
[----:B------:R-:W-:-:S12]  /*0e70*/  UIMAD UR38, UR4, -0x7, UR40 ;  /* 0xfffffff9042678a4 */ /* 0x000fd8000f8e0228 */
.L_x_11:
[----:B------:R-:W-:Y:S01]  /*0e80*/  ISETP.GE.U32.AND P0, PT, R16, UR8, PT ;  /* 0x0000000810007c0c */ /* 0x000fe2000bf06070 */
[----:B------:R-:W-:Y:S01]  /*0e90*/  IMAD.MOV.U32 R22, RZ, RZ, -0x1 ;  /* 0xffffffffff167424 */ /* 0x000fe200078e00ff */
[----:B------:R-:W-:Y:S01]  /*0ea0*/  PRMT R3, RZ, 0x7610, R3 ;  /* 0x00007610ff037816 */ /* 0x000fe20000000003 */
[----:B------:R-:W-:Y:S01]  /*0eb0*/  IMAD.MOV.U32 R18, RZ, RZ, -0x1 ;  /* 0xffffffffff127424 */ /* 0x000fe200078e00ff */
[----:B------:R-:W-:Y:S01]  /*0ec0*/  ISETP.GE.U32.AND.EX P0, PT, R17, UR9, PT, P0 ;  /* 0x0000000911007c0c */ /* 0x000fe2000bf06100 */
[----:B------:R-:W-:-:S12]  /*0ed0*/  IMAD.MOV.U32 R19, RZ, RZ, -0x1 ;  /* 0xffffffffff137424 */ /* 0x000fd800078e00ff */
[----:B------:R-:W-:Y:S05]  /*0ee0*/  @P0 BRA `(.L_x_12) ;  /* 0x0000000400280947 */ /* 0x000fea0003800000 */
[----:B------:R-:W1:Y:S01]  /*0ef0*/  LDC.64 R18, c[0x0][0x628] ;  /* 0x00018a00ff127b82 */ /* 0x000e620000000a00 */
[----:B------:R-:W-:Y:S02]  /*0f00*/  IMAD.MOV.U32 R8, RZ, RZ, R16 ;  /* 0x000000ffff087224 */ /* 0x000fe400078e0010 */
[----:B------:R-:W-:-:S05]  /*0f10*/  IMAD.MOV.U32 R9, RZ, RZ, R17 ;  /* 0x000000ffff097224 */ /* 0x000fca00078e0011 */
[----:B------:R-:W3:Y:S08]  /*0f20*/  LDC R22, c[0x0][0x630] ;  /* 0x00018c00ff167b82 */ /* 0x000ef00000000800 */
[----:B------:R-:W4:Y:S01]  /*0f30*/  LDC.64 R26, c[0x0][0x620] ;  /* 0x00018800ff1a7b82 */ /* 0x000f220000000a00 */
[----:B-1----:R-:W-:-:S04]  /*0f40*/  ISETP.NE.U32.AND P0, PT, R18, RZ, PT ;  /* 0x000000ff1200720c */ /* 0x002fc80003f05070 */
[----:B------:R-:W-:-:S13]  /*0f50*/  ISETP.NE.AND.EX P0, PT, R19, RZ, PT, P0 ;  /* 0x000000ff1300720c */ /* 0x000fda0003f05300 */
[----:B---34-:R-:W-:Y:S05]  /*0f60*/  @!P0 BRA `(.L_x_13) ;  /* 0x0000000000288947 */ /* 0x018fea0003800000 */
[----:B------:R-:W1:Y:S02]  /*0f70*/  LDC R3, c[0x0][0x634] ;  /* 0x00018d00ff037b82 */ /* 0x000e640000000800 */
[----:B-1----:R-:W-:-:S05]  /*0f80*/  IADD3 R3, P0, R16, R3, RZ ;  /* 0x0000000310037210 */ /* 0x002fca0007f1e0ff */
[----:B------:R-:W-:-:S04]  /*0f90*/  IMAD.X R15, RZ, RZ, R17, P0 ;  /* 0x000000ffff0f7224 */ /* 0x000fc800000e0611 */
[----:B------:R-:W-:-:S04]  /*0fa0*/  IMAD.WIDE.U32 R8, R15, R18, RZ ;  /* 0x000000120f087225 */ /* 0x000fc800078e00ff */
[----:B0-----:R-:W-:-:S04]  /*0fb0*/  IMAD.WIDE.U32 R10, P0, R3, R19, R8 ;  /* 0x00000013030a7225 */ /* 0x001fc80007800008 */
[----:B------:R-:W-:-:S04]  /*0fc0*/  IMAD.WIDE.U32 R8, R3, R18, RZ ;  /* 0x0000001203087225 */ /* 0x000fc800078e00ff */
[----:B------:R-:W-:Y:S01]  /*0fd0*/  IMAD.X R13, RZ, RZ, RZ, P0 ;  /* 0x000000ffff0d7224 */ /* 0x000fe200000e06ff */
[----:B------:R-:W-:Y:S01]  /*0fe0*/  IADD3 RZ, P0, R9, R10, RZ ;  /* 0x0000000a09ff7210 */ /* 0x000fe20007f1e0ff */
[----:B------:R-:W-:-:S04]  /*0ff0*/  IMAD.MOV.U32 R12, RZ, RZ, R11 ;  /* 0x000000ffff0c7224 */ /* 0x000fc800078e000b */
[----:B------:R-:W-:-:S08]  /*1000*/  IMAD.WIDE.U32.X R8, R15, R19, R12, P0 ;  /* 0x000000130f087225 */ /* 0x000fd000000e040c */
.L_x_13:
[----:B------:R-:W1:Y:S01]  /*1010*/  LDC.64 R30, c[0x0][0x640] ;  /* 0x00019000ff1e7b82 */ /* 0x000e620000000a00 */
[-CC-:B------:R-:W-:Y:S02]  /*1020*/  SHF.R.U64 R32, R8, R22.reuse, R9.reuse ;  /* 0x0000001608207219 */ /* 0x180fe40000001209 */
[----:B------:R-:W-:Y:S02]  /*1030*/  SHF.R.U32.HI R3, RZ, R22, R9 ;  /* 0x00000016ff037219 */ /* 0x000fe40000011609 */
[----:B0-----:R-:W-:-:S03]  /*1040*/  IADD3 R11, P0, RZ, -R32, RZ ;  /* 0x80000020ff0b7210 */ /* 0x001fc60007f1e0ff */
[----:B------:R-:W0:Y:S02]  /*1050*/  LDC R12, c[0x0][0x618] ;  /* 0x00018600ff0c7b82 */ /* 0x000e240000000800 */
[----:B------:R-:W-:Y:S02]  /*1060*/  IMAD.X R3, RZ, RZ, ~R3, P0 ;  /* 0x000000ffff037224 */ /* 0x000fe400000e0e03 */
[----:B------:R-:W-:-:S04]  /*1070*/  IMAD.WIDE.U32 R8, R11, R26, R16 ;  /* 0x0000001a0b087225 */ /* 0x000fc800078e0010 */
[----:B------:R-:W3:Y:S01]  /*1080*/  LDC R22, c[0x0][0x608] ;  /* 0x00018200ff167b82 */ /* 0x000ee20000000800 */
[----:B------:R-:W-:-:S04]  /*1090*/  IMAD R10, R3, R26, RZ ;  /* 0x0000001a030a7224 */ /* 0x000fc800078e02ff */
[----:B------:R-:W-:Y:S02]  /*10a0*/  IMAD R3, R11, R27, R10 ;  /* 0x0000001b0b037224 */ /* 0x000fe400078e020a */
[----:B------:R-:W-:Y:S01]  /*10b0*/  IMAD.MOV.U32 R10, RZ, RZ, -0x1 ;  /* 0xffffffffff0a7424 */ /* 0x000fe200078e00ff */
[----:B------:R-:W4:Y:S01]  /*10c0*/  LDC R29, c[0x0][0x658] ;  /* 0x00019600ff1d7b82 */ /* 0x000f220000000800 */
[----:B------:R-:W-:Y:S01]  /*10d0*/  IMAD.IADD R3, R9, 0x1, R3 ;  /* 0x0000000109037824 */ /* 0x000fe200078e0203 */
[----:B-1----:R-:W-:-:S04]  /*10e0*/  ISETP.NE.U32.AND P0, PT, R30, RZ, PT ;  /* 0x000000ff1e00720c */ /* 0x002fc80003f05070 */
[----:B------:R-:W-:Y:S02]  /*10f0*/  ISETP.NE.AND.EX P0, PT, R31, RZ, PT, P0 ;  /* 0x000000ff1f00720c */ /* 0x000fe40003f05300 */
[----:B------:R-:W1:Y:S01]  /*1100*/  LDC R26, c[0x0][0x600] ;  /* 0x00018000ff1a7b82 */ /* 0x000e620000000800 */
[-CC-:B0-----:R-:W-:Y:S02]  /*1110*/  SHF.R.U64 R18, R8, R12.reuse, R3.reuse ;  /* 0x0000000c08127219 */ /* 0x181fe40000001203 */
[----:B------:R-:W-:-:S05]  /*1120*/  SHF.R.U32.HI R3, RZ, R12, R3 ;  /* 0x0000000cff037219 */ /* 0x000fca0000011603 */
[----:B------:R-:W0:Y:S01]  /*1130*/  LDC R27, c[0x0][0x648] ;  /* 0x00019200ff1b7b82 */ /* 0x000e220000000800 */
[-CC-:B---3--:R-:W-:Y:S02]  /*1140*/  SHF.R.U64 R34, R18, R22.reuse, R3.reuse ;  /* 0x0000001612227219 */ /* 0x188fe40000001203 */
[----:B------:R-:W-:Y:S01]  /*1150*/  SHF.R.U32.HI R8, RZ, R22, R3 ;  /* 0x00000016ff087219 */ /* 0x000fe20000011603 */
[----:B------:R-:W-:-:S04]  /*1160*/  IMAD.MOV.U32 R22, RZ, RZ, 0x1 ;  /* 0x00000001ff167424 */ /* 0x000fc800078e00ff */
[----:B------:R-:W3:Y:S01]  /*1170*/  LDC R33, c[0x0][0x638] ;  /* 0x00018e00ff217b82 */ /* 0x000ee20000000800 */
[-CC-:B----4-:R-:W-:Y:S02]  /*1180*/  SHF.R.U64 R36, R34, R29.reuse, R8.reuse ;  /* 0x0000001d22247219 */ /* 0x190fe40000001208 */
[-C--:B------:R-:W-:Y:S02]  /*1190*/  SHF.L.U32 R3, R10, R29.reuse, RZ ;  /* 0x0000001d0a037219 */ /* 0x080fe400000006ff */
[----:B------:R-:W-:Y:S01]  /*11a0*/  SHF.R.U32.HI R9, RZ, R29, R8 ;  /* 0x0000001dff097219 */ /* 0x000fe20000011608 */
[----:B------:R-:W-:Y:S01]  /*11b0*/  IMAD.MOV.U32 R8, RZ, RZ, R36 ;  /* 0x000000ffff087224 */ /* 0x000fe200078e0024 */
[----:B------:R-:W-:Y:S01]  /*11c0*/  LOP3.LUT R15, RZ, R3, RZ, 0x33, !PT ;  /* 0x00000003ff0f7212 */ /* 0x000fe200078e33ff */
[----:B------:R-:W4:Y:S01]  /*11d0*/  LDC R28, c[0x0][0x610] ;  /* 0x00018400ff1c7b82 */ /* 0x000f220000000800 */
[----:B------:R-:W-:Y:S05]  /*11e0*/  @!P0 BRA `(.L_x_14) ;  /* 0x0000000000288947 */ /* 0x000fea0003800000 */
[----:B------:R-:W2:Y:S02]  /*11f0*/  LDC R3, c[0x0][0x64c] ;  /* 0x00019300ff037b82 */ /* 0x000ea40000000800 */
[----:B--2---:R-:W-:-:S05]  /*1200*/  IADD3 R3, P0, R36, R3, RZ ;  /* 0x0000000324037210 */ /* 0x004fca0007f1e0ff */
[----:B------:R-:W-:-:S04]  /*1210*/  IMAD.X R19, RZ, RZ, R9, P0 ;  /* 0x000000ffff137224 */ /* 0x000fc800000e0609 */
[----:B------:R-:W-:-:S04]  /*1220*/  IMAD.WIDE.U32 R8, R19, R30, RZ ;  /* 0x0000001e13087225 */ /* 0x000fc800078e00ff */
[----:B------:R-:W-:-:S04]  /*1230*/  IMAD.WIDE.U32 R10, P0, R3, R31, R8 ;  /* 0x0000001f030a7225 */ /* 0x000fc80007800008 */
[----:B------:R-:W-:-:S04]  /*1240*/  IMAD.WIDE.U32 R8, R3, R30, RZ ;  /* 0x0000001e03087225 */ /* 0x000fc800078e00ff */
[----:B------:R-:W-:Y:S01]  /*1250*/  IMAD.X R13, RZ, RZ, RZ, P0 ;  /* 0x000000ffff0d7224 */ /* 0x000fe200000e06ff */
[----:B------:R-:W-:Y:S01]  /*1260*/  IADD3 RZ, P0, R9, R10, RZ ;  /* 0x0000000a09ff7210 */ /* 0x000fe20007f1e0ff */
[----:B------:R-:W-:-:S04]  /*1270*/  IMAD.MOV.U32 R12, RZ, RZ, R11 ;  /* 0x000000ffff0c7224 */ /* 0x000fc800078e000b */
[----:B------:R-:W-:-:S08]  /*1280*/  IMAD.WIDE.U32.X R8, R19, R31, R12, P0 ;  /* 0x0000001f13087225 */ /* 0x000fd000000e040c */
.L_x_14:
[----:B0-----:R-:W-:Y:S01]  /*1290*/  SHF.R.U64 R7, R8, R27, R9 ;  /* 0x0000001b08077219 */ /* 0x001fe20000001209 */
[----:B-1----:R-:W-:Y:S01]  /*12a0*/  VIADD R9, R26, 0xffffffff ;  /* 0xffffffff1a097836 */ /* 0x002fe20000000000 */
[----:B------:R-:W-:Y:S01]  /*12b0*/  SHF.L.U32 R3, R22, R29, RZ ;  /* 0x0000001d16037219 */ /* 0x000fe200000006ff */
[----:B------:R-:W-:Y:S01]  /*12c0*/  @P1 IMAD R21, R25, R24, R6 ;  /* 0x0000001819151224 */ /* 0x000fe200078e0206 */
[----:B------:R-:W-:Y:S01]  /*12d0*/  LOP3.LUT R8, R34, R15, RZ, 0xc0, !PT ;  /* 0x0000000f22087212 */ /* 0x000fe200078ec0ff */
[----:B------:R-:W-:Y:S02]  /*12e0*/  IMAD.MOV R10, RZ, RZ, -R7 ;  /* 0x000000ffff0a7224 */ /* 0x000fe400078e0a07 */
[----:B------:R-:W-:Y:S02]  /*12f0*/  IMAD.MOV.U32 R6, RZ, RZ, 0x1 ;  /* 0x00000001ff067424 */ /* 0x000fe400078e00ff */
[----:B------:R-:W-:Y:S01]  /*1300*/  IMAD R8, R3, R7, R8 ;  /* 0x0000000703087224 */ /* 0x000fe200078e0208 */
[----:B------:R-:W-:Y:S01]  /*1310*/  LOP3.LUT R7, R18, R9, RZ, 0xc0, !PT ;  /* 0x0000000912077212 */ /* 0x000fe200078ec0ff */
[----:B---3--:R-:W-:-:S02]  /*1320*/  IMAD R3, R10, R33, R36 ;  /* 0x000000210a037224 */ /* 0x008fc400078e0224 */
[----:B----4-:R-:W-:Y:S02]  /*1330*/  IMAD R22, R8, R28, R21 ;  /* 0x0000001c08167224 */ /* 0x010fe400078e0215 */
[----:B------:R-:W-:Y:S01]  /*1340*/  IMAD R7, R3, R26, R7 ;  /* 0x0000001a03077224 */ /* 0x000fe200078e0207 */
[----:B------:R-:W-:Y:S01]  /*1350*/  PRMT R3, R6, 0x7610, R3 ;  /* 0x0000761006037816 */ /* 0x000fe20000000003 */
[----:B------:R-:W-:-:S03]  /*1360*/  IMAD.MOV.U32 R19, RZ, RZ, R32 ;  /* 0x000000ffff137224 */ /* 0x000fc600078e0020 */
[----:B------:R-:W-:Y:S02]  /*1370*/  SEL R18, R7, R22, !P1 ;  /* 0x0000001607127207 */ /* 0x000fe40004800000 */
[----:B------:R-:W-:-:S07]  /*1380*/  SEL R22, R22, R7, !P1 ;  /* 0x0000000716167207 */ /* 0x000fce0004800000 */
.L_x_12:
[----:B------:R-:W-:Y:S05]  /*1390*/  @!P3 BRA `(.L_x_15) ;  /* 0x00000000000cb947 */ /* 0x000fea0003800000 */
[----:B------:R-:W-:Y:S01]  /*13a0*/  UCGABAR_WAIT ;  /* 0x0000000000007dc7 */ /* 0x000fe20008000000 */
[----:B------:R-:W-:Y:S01]  /*13b0*/  CCTL.IVALL ;  /* 0x00000000ff00798f */ /* 0x000fe20002000000 */
[----:B------:R-:W-:Y:S05]  /*13c0*/  BRA `(.L_x_16) ;  /* 0x0000000000047947 */ /* 0x000fea0003800000 */
.L_x_15:
[----:B------:R-:W-:Y:S06]  /*13d0*/  BAR.SYNC.DEFER_BLOCKING 0x0 ;  /* 0x0000000000007b1d */ /* 0x000fec0000010000 */
.L_x_16:
[----:B------:R-:W-:Y:S05]  /*13e0*/  @!P2 BRA `(.L_x_17) ;  /* 0x0000003800f4a947 */ /* 0x000fea0003800000 */
[----:B------:R-:W-:-:S13]  /*13f0*/  ISETP.GT.U32.AND P0, PT, R35, 0x1, PT ;  /* 0x000000012300780c */ /* 0x000fda0003f04070 */
[----:B------:R-:W-:Y:S05]  /*1400*/  @P0 EXIT ;  /* 0x000000000000094d */ /* 0x000fea0003800000 */
.L_x_18:
[----:B------:R-:W-:-:S08]  /*1410*/  NOP ;  /* 0x0000000000007918 */ /* 0x000fd00000000000 */
[----:B------:R-:W1:Y:S02]  /*1420*/  USETMAXREG.TRY_ALLOC.CTAPOOL UP0, 0xe8 ;  /* 0x000000e8000079c8 */ /* 0x000e640008000600 */
[----:B-1----:R-:W-:-:S13]  /*1430*/  PLOP3.LUT P0, PT, PT, PT, UP0, 0x80, 0x0 ;  /* 0x000000000000781c */ /* 0x002fda0003f0f008 */
[----:B------:R-:W-:Y:S05]  /*1440*/  @!P0 BRA `(.L_x_18) ;  /* 0xfffffffc00f08947 */ /* 0x000fea000383ffff */
[----:B------:R-:W-:-:S13]  /*1450*/  LOP3.LUT P0, RZ, R3, 0xff, RZ, 0xc0, !PT ;  /* 0x000000ff03ff7812 */ /* 0x000fda000780c0ff */
[----:B------:R-:W-:Y:S05]  /*1460*/  @!P0 EXIT ;  /* 0x000000000000894d */ /* 0x000fea0003800000 */
[----:B------:R-:W3:Y:S01]  /*1470*/  LDL.64 R12, [R1] ;  /* 0x00000000010c7983 */ /* 0x000ee20000100a00 */
[----:B------:R-:W1:Y:S01]  /*1480*/  S2UR UR4, SR_CgaCtaId ;  /* 0x00000000000479c3 */ /* 0x000e620000008800 */
[CC--:B------:R-:W-:Y:S01]  /*1490*/  LEA.HI R3, R20.reuse, R5.reuse, RZ, 0x2 ;  /* 0x0000000514037211 */ /* 0x0c0fe200078f10ff */
[----:B------:R-:W-:Y:S01]  /*14a0*/  UMOV UR41, 0x400 ;  /* 0x0000040000297882 */ /* 0x000fe20000000000 */
[----:B------:R-:W-:Y:S01]  /*14b0*/  UISETP.LT.AND UP0, UPT, UR40, 0x1, UPT ;  /* 0x000000012800788c */ /* 0x000fe2000bf01270 */
[----:B------:R-:W-:Y:S01]  /*14c0*/  LEA.HI R20, R20, R5, RZ, 0x5 ;  /* 0x0000000514147211 */ /* 0x000fe200078f28ff */
[----:B------:R-:W-:Y:S01]  /*14d0*/  UIADD3 UR5, UR43, -0x1, URZ ;  /* 0xffffffff2b057890 */ /* 0x000fe2000fffe03f */
[----:B------:R-:W-:Y:S01]  /*14e0*/  LOP3.LUT R4, R3, 0xfffffffc, RZ, 0xc0, !PT ;  /* 0xfffffffc03047812 */ /* 0x000fe200078ec0ff */
[----:B------:R-:W-:Y:S01]  /*14f0*/  USEL UR42, UR40, 0x1, UP0 ;  /* 0x00000001282a7887 */ /* 0x000fe20008000000 */
[----:B------:R-:W4:Y:S01]  /*1500*/  LDC R65, c[0x0][0x658] ;  /* 0x00019600ff417b82 */ /* 0x000f220000000800 */
[--C-:B------:R-:W-:Y:S01]  /*1510*/  SHF.R.S32.HI R60, RZ, 0x2, R3.reuse ;  /* 0x00000002ff3c7819 */ /* 0x100fe20000011403 */
[----:B------:R-:W-:Y:S01]  /*1520*/  UISETP.NE.AND UP0, UPT, UR5, URZ, UPT ;  /* 0x0000003f0500728c */ /* 0x000fe2000bf05270 */
[----:B------:R-:W-:Y:S01]  /*1530*/  SHF.R.S32.HI R3, RZ, 0x1f, R3 ;  /* 0x0000001fff037819 */ /* 0x000fe20000011403 */
[----:B------:R-:W-:Y:S01]  /*1540*/  IMAD.IADD R4, R5, 0x1, -R4 ;  /* 0x0000000105047824 */ /* 0x000fe200078e0a04 */
[----:B------:R-:W-:Y:S01]  /*1550*/  ULDC UR8, c[0x0][0x284] ;  /* 0x0000a10000087ab9 */ /* 0x000fe20000000800 */
[----:B------:R-:W-:Y:S01]  /*1560*/  IMAD.MOV.U32 R8, RZ, RZ, -0x1 ;  /* 0xffffffffff087424 */ /* 0x000fe200078e00ff */
[----:B------:R-:W-:Y:S01]  /*1570*/  LEA.HI R3, R3, R60, RZ, 0x3 ;  /* 0x0000003c03037211 */ /* 0x000fe200078f18ff */
[----:B------:R-:W2:Y:S01]  /*1580*/  LDC.64 R6, c[0x0][0x5c8] ;  /* 0x00017200ff067b82 */ /* 0x000ea20000000a00 */
[----:B------:R-:W-:Y:S01]  /*1590*/  USEL UR7, URZ, 0x1, UP0 ;  /* 0x000000013f077887 */ /* 0x000fe20008000000 */
[----:B0-----:R-:W-:Y:S01]  /*15a0*/  IMAD.MOV.U32 R10, RZ, RZ, 0x1 ;  /* 0x00000001ff0a7424 */ /* 0x001fe200078e00ff */
[----:B------:R-:W-:Y:S01]  /*15b0*/  LOP3.LUT R3, R3, 0xfffffff8, RZ, 0xc0, !PT ;  /* 0xfffffff803037812 */ /* 0x000fe200078ec0ff */
[----:B------:R-:W-:Y:S01]  /*15c0*/  IMAD.SHL.U32 R62, R4, 0x2, RZ ;  /* 0x00000002043e7824 */ /* 0x000fe200078e00ff */
[----:B------:R-:W-:Y:S01]  /*15d0*/  LOP3.LUT R74, R23, 0x1, RZ, 0xfc, !PT ;  /* 0x00000001174a7812 */ /* 0x000fe200078efcff */
[----:B------:R-:W-:Y:S01]  /*15e0*/  USHF.L.U32 UR47, UR40, 0x1, URZ ;  /* 0x00000001282f7899 */ /* 0x000fe2000800063f */
[----:B------:R-:W-:Y:S01]  /*15f0*/  IMAD.U32 R75, RZ, RZ, UR7 ;  /* 0x00000007ff4b7e24 */ /* 0x000fe2000f8e00ff */
[----:B------:R-:W0:Y:S01]  /*1600*/  LDC R67, c[0x0][0x288] ;  /* 0x0000a200ff437b82 */ /* 0x000e220000000800 */
[----:B-1----:R-:W-:Y:S01]  /*1610*/  ULEA UR41, UR4, UR41, 0x18 ;  /* 0x0000002904297291 */ /* 0x002fe2000f8ec03f */
[----:B------:R-:W-:Y:S01]  /*1620*/  IMAD.IADD R60, R60, 0x1, -R3 ;  /* 0x000000013c3c7824 */ /* 0x000fe200078e0a03 */
[----:B------:R-:W-:Y:S01]  /*1630*/  USHF.L.U32 UR4, UR5, 0x3, URZ ;  /* 0x0000000305047899 */ /* 0x000fe2000800063f */
[----:B------:R-:W-:Y:S01]  /*1640*/  SHF.R.S32.HI R3, RZ, 0x5, R20 ;  /* 0x00000005ff037819 */ /* 0x000fe20000011414 */
[----:B------:R-:W-:Y:S01]  /*1650*/  UIADD3 UR5, UR41, 0x180, URZ ;  /* 0x0000018029057890 */ /* 0x000fe2000fffe03f */
[----:B------:R-:W-:Y:S01]  /*1660*/  SHF.R.S32.HI R63, RZ, 0x1f, R62 ;  /* 0x0000001fff3f7819 */ /* 0x000fe2000001143e */
[----:B------:R-:W-:Y:S01]  /*1670*/  UIADD3 UR6, UR41, 0x1c180, URZ ;  /* 0x0001c18029067890 */ /* 0x000fe2000fffe03f */
[----:B------:R-:W1:Y:S01]  /*1680*/  LDC R68, c[0x0][0x600] ;  /* 0x00018000ff447b82 */ /* 0x000e620000000800 */
[--C-:B------:R-:W-:Y:S01]  /*1690*/  SHF.R.S32.HI R61, RZ, 0x1f, R60.reuse ;  /* 0x0000001fff3d7819 */ /* 0x100fe2000001143c */
[----:B------:R-:W-:Y:S01]  /*16a0*/  USHF.R.U32.HI UR5, URZ, 0x4, UR5 ;  /* 0x000000043f057899 */ /* 0x000fe20008011605 */
[C-C-:B------:R-:W-:Y:S01]  /*16b0*/  IMAD R70, R3.reuse, -0x10, -R60.reuse ;  /* 0xfffffff003467824 */ /* 0x140fe200078e0a3c */
[----:B------:R-:W-:Y:S01]  /*16c0*/  USHF.R.U32.HI UR6, URZ, 0x4, UR6 ;  /* 0x000000043f067899 */ /* 0x000fe20008011606 */
[-C--:B----4-:R-:W-:Y:S01]  /*16d0*/  SHF.L.U32 R8, R8, R65.reuse, RZ ;  /* 0x0000004108087219 */ /* 0x090fe200000006ff */
[----:B------:R-:W-:Y:S01]  /*16e0*/  UIADD3 UR48, UR41, 0x80, URZ ;  /* 0x0000008029307890 */ /* 0x000fe2000fffe03f */
[----:B------:R-:W-:Y:S01]  /*16f0*/  IMAD.WIDE R60, R3, 0x10, R60 ;  /* 0x00000010033c7825 */ /* 0x000fe200078e023c */
[----:B------:R-:W-:Y:S01]  /*1700*/  ULOP3.LUT UR4, UR4, 0x8, URZ, 0xc0, !UPT ;  /* 0x0000000804047892 */ /* 0x000fe2000f8ec03f */
[----:B------:R-:W-:Y:S01]  /*1710*/  SHF.L.U32 R65, R10, R65, RZ ;  /* 0x000000410a417219 */ /* 0x000fe200000006ff */
[----:B------:R-:W-:Y:S01]  /*1720*/  ULOP3.LUT UR5, UR5, 0x3fff, URZ, 0xc0, !UPT ;  /* 0x00003fff05057892 */ /* 0x000fe2000f8ec03f */
[C---:B--2---:R-:W-:Y:S01]  /*1730*/  SHF.L.U64.HI R64, R6.reuse, 0x3, R7 ;  /* 0x0000000306407819 */ /* 0x044fe20000010207 */
[----:B------:R-:W-:Y:S01]  /*1740*/  ULOP3.LUT UR6, UR6, 0x3fff, URZ, 0xc0, !UPT ;  /* 0x00003fff06067892 */ /* 0x000fe2000f8ec03f */
[----:B------:R-:W-:Y:S01]  /*1750*/  IMAD.SHL.U32 R59, R6, 0x8, RZ ;  /* 0x00000008063b7824 */ /* 0x000fe200078e00ff */
[----:B------:R-:W-:Y:S01]  /*1760*/  LOP3.LUT R69, RZ, R8, RZ, 0x33, !PT ;  /* 0x00000008ff457212 */ /* 0x000fe200078e33ff */
[----:B------:R-:W-:Y:S01]  /*1770*/  VIADD R70, R70, UR8 ;  /* 0x0000000846467c36 */ /* 0x000fe20008000000 */
[----:B------:R-:W-:Y:S01]  /*1780*/  UIADD3 UR42, -UR42, UR40, URZ ;  /* 0x000000282a2a7290 */ /* 0x000fe2000fffe13f */
[----:B0-----:R-:W-:Y:S01]  /*1790*/  IMAD R67, R4, -0x2, R67 ;  /* 0xfffffffe04437824 */ /* 0x001fe200078e0243 */
[----:B------:R-:W-:-:S02]  /*17a0*/  ULEA UR43, UR43, UR48, 0x3 ;  /* 0x000000302b2b7291 */ /* 0x000fc4000f8e183f */
[----:B------:R-:W-:Y:S02]  /*17b0*/  ULOP3.LUT UR49, UR4, 0x8, URZ, 0x3c, !UPT ;  /* 0x0000000804317892 */ /* 0x000fe4000f8e3c3f */
[----:B------:R-:W-:Y:S01]  /*17c0*/  ULOP3.LUT UR44, UR4, 0x18, URZ, 0x3c, !UPT ;  /* 0x00000018042c7892 */ /* 0x000fe2000f8e3c3f */
[----:B-1----:R-:W-:Y:S01]  /*17d0*/  VIADD R68, R68, 0xffffffff ;  /* 0xffffffff44447836 */ /* 0x002fe20000000000 */
[----:B------:R-:W-:Y:S02]  /*17e0*/  ULOP3.LUT UR45, UR5, 0x10000, URZ, 0xfc, !UPT ;  /* 0x00010000052d7892 */ /* 0x000fe4000f8efc3f */
[----:B------:R-:W-:Y:S01]  /*17f0*/  ULOP3.LUT UR46, UR6, 0x10000, URZ, 0xfc, !UPT ;  /* 0x00010000062e7892 */ /* 0x000fe2000f8efc3f */
[----:B---3--:R-:W-:-:S11]  /*1800*/  SHF.L.U64.HI R66, R12, 0x1, R0 ;  /* 0x000000010c427819 */ /* 0x008fd60000010200 */
.L_x_104:
[----:B------:R-:W-:-:S04]  /*1810*/  SHF.L.U32 R0, R75, 0x1f, RZ ;  /* 0x0000001f4b007819 */ /* 0x000fc800000006ff */
[----:B------:R-:W0:Y:S02]  /*1820*/  SYNCS.PHASECHK.TRANS64.TRYWAIT P0, [UR43+-0x8], R0 ;  /* 0xfffff800ff0075a7 */ /* 0x000e24000800016b */
[----:B01-345:R-:W-:Y:S05]  /*1830*/  @!P0 BRA `(.L_x_19) ;  /* 0x0000004800888947 */ /* 0x03bfea0003800000 */
.L_x_129:
[----:B------:R-:W-:Y:S02]  /*1840*/  ULDC UR4, c[0x0][0x28c] ;  /* 0x0000a30000047ab9 */ /* 0x000fe40000000800 */
[----:B------:R-:W-:-:S13]  /*1850*/  ISETP.LT.AND P0, PT, RZ, UR4, PT ;  /* 0x00000004ff007c0c */ /* 0x000fda000bf01270 */
[----:B------:R-:W-:Y:S05]  /*1860*/  @P0 BRA `(.L_x_20) ;  /* 0x0000000000400947 */ /* 0x000fea0003800000 */
[----:B0-----:R-:W-:Y:S01]  /*1870*/  MOV R0, 0x0 ;  /* 0x0000000000007802 */ /* 0x001fe20000000f00 */
[----:B------:R-:W-:Y:S01]  /*1880*/  ULDC.64 UR4, c[0x4][0x68] ;  /* 0x01001a0000047ab9 */ /* 0x000fe20000000a00 */
[----:B------:R-:W-:Y:S01]  /*1890*/  ULDC.64 UR6, c[0x4][0x8] ;  /* 0x0100020000067ab9 */ /* 0x000fe20000000a00 */
[----:B------:R-:W-:Y:S01]  /*18a0*/  IMAD.U32 R4, RZ, RZ, UR4 ;  /* 0x00000004ff047e24 */ /* 0x000fe2000f8e00ff */
[----:B------:R0:W1:Y:S01]  /*18b0*/  LDC.64 R14, c[0x4][R0] ;  /* 0x01000000000e7b82 */ /* 0x0000620000000a00 */
[----:B------:R-:W-:Y:S01]  /*18c0*/  IMAD.U32 R5, RZ, RZ, UR5 ;  /* 0x00000005ff057e24 */ /* 0x000fe2000f8e00ff */
[----:B------:R-:W-:Y:S01]  /*18d0*/  ULDC.64 UR4, c[0x4][0x70] ;  /* 0x01001c0000047ab9 */ /* 0x000fe20000000a00 */
[----:B------:R-:W-:Y:S02]  /*18e0*/  IMAD.U32 R10, RZ, RZ, UR6 ;  /* 0x00000006ff0a7e24 */ /* 0x000fe4000f8e00ff */
[----:B------:R-:W-:Y:S02]  /*18f0*/  IMAD.U32 R6, RZ, RZ, UR4 ;  /* 0x00000004ff067e24 */ /* 0x000fe4000f8e00ff */
[----:B------:R-:W-:-:S02]  /*1900*/  IMAD.U32 R7, RZ, RZ, UR5 ;  /* 0x00000005ff077e24 */ /* 0x000fc4000f8e00ff */
[----:B------:R-:W-:Y:S02]  /*1910*/  IMAD.U32 R11, RZ, RZ, UR7 ;  /* 0x00000007ff0b7e24 */ /* 0x000fe4000f8e00ff */
[----:B------:R-:W-:Y:S02]  /*1920*/  IMAD.MOV.U32 R8, RZ, RZ, 0x1e1 ;  /* 0x000001e1ff087424 */ /* 0x000fe400078e00ff */
[----:B------:R-:W-:Y:S02]  /*1930*/  IMAD.MOV.U32 R12, RZ, RZ, 0x1 ;  /* 0x00000001ff0c7424 */ /* 0x000fe400078e00ff */
[----:B0-----:R-:W-:-:S07]  /*1940*/  IMAD.MOV.U32 R13, RZ, RZ, RZ ;  /* 0x000000ffff0d7224 */ /* 0x001fce00078e00ff */
[----:B------:R-:W-:-:S07]  /*1950*/  LEPC R20, `(.L_x_20) ;  /* 0x000000001014794e */ /* 0x000fce0000000000 */
[----:B-1---5:R-:W-:Y:S05]  /*1960*/  CALL.ABS.NOINC R14 ;  /* 0x000000000e007343 */ /* 0x022fea0003c00000 */
.L_x_20:
[----:B------:R-:W-:-:S13]  /*1970*/  ISETP.NE.AND P0, PT, R74, 0x3, PT ;  /* 0x000000034a00780c */ /* 0x000fda0003f05270 */
[----:B------:R-:W-:Y:S05]  /*1980*/  @!P0 BRA `(.L_x_21) ;  /* 0x0000000000048947 */ /* 0x000fea0003800000 */
[----:B------:R-:W-:Y:S01]  /*1990*/  BPT.TRAP 0x1 ;  /* 0x000000040000795c */ /* 0x000fe20000300000 */
.L_x_21:
[----:B0-----:R-:W-:Y:S02]  /*19a0*/  IMAD.U32 R3, RZ, RZ, UR38 ;  /* 0x00000026ff037e24 */ /* 0x001fe4000f8e00ff */
[----:B------:R-:W-:-:S03]  /*19b0*/  IMAD.U32 R0, RZ, RZ, UR39 ;  /* 0x00000027ff007e24 */ /* 0x000fc6000f8e00ff */
[----:B------:R-:W-:Y:S02]  /*19c0*/  LEA R3, R3, UR41, 0x3 ;  /* 0x0000002903037c11 */ /* 0x000fe4000f8e18ff */
[----:B------:R-:W-:-:S04]  /*19d0*/  SHF.L.U32 R0, R0, 0x1f, RZ ;  /* 0x0000001f00007819 */ /* 0x000fc800000006ff */
[----:B------:R0:W1:Y:S01]  /*19e0*/  SYNCS.PHASECHK.TRANS64.TRYWAIT P1, [R3+URZ], R0 ;  /* 0x00000000030075a7 */ /* 0x000062000802017f */
[----:B------:R-:W-:Y:S05]  /*19f0*/  @!P0 BRA `(.L_x_22) ;  /* 0x0000000000048947 */ /* 0x000fea0003800000 */
[----:B------:R-:W-:Y:S01]  /*1a00*/  BPT.TRAP 0x1 ;  /* 0x000000040000795c */ /* 0x000fe20000300000 */
.L_x_22:
[----:B-1----:R-:W-:Y:S05]  /*1a10*/  @P1 BRA `(.L_x_23) ;  /* 0x0000000000081947 */ /* 0x002fea0003800000 */
[----:B------:R-:W1:Y:S02]  /*1a20*/  SYNCS.PHASECHK.TRANS64.TRYWAIT P1, [R3+URZ], R0 ;  /* 0x00000000030075a7 */ /* 0x000e64000802017f */
[----:B-1----:R-:W-:Y:S05]  /*1a30*/  @!P1 BRA `(.L_x_24) ;  /* 0x0000004800209947 */ /* 0x002fea0003800000 */
.L_x_23:
[----:B------:R-:W-:Y:S05]  /*1a40*/  WARPSYNC.ALL ;  /* 0x0000000000007948 */ /* 0x000fea0003800000 */
[----:B------:R-:W-:Y:S01]  /*1a50*/  ULEA UR8, UR38, UR45, 0xa ;  /* 0x0000002d26087291 */ /* 0x000fe2000f8e503f */
[----:B------:R-:W-:Y:S01]  /*1a60*/  WARPGROUP.ARRIVE ;  /* 0x00000000000079c5 */ /* 0x000fe20000000000 */
[----:B------:R-:W-:Y:S01]  /*1a70*/  ULEA UR9, UR38, UR46, 0xa ;  /* 0x0000002e26097291 */ /* 0x000fe2000f8e503f */
[----:B01----:R-:W-:Y:S01]  /*1a80*/  IMAD.U32 R0, RZ, RZ, UR42 ;  /* 0x0000002aff007e24 */ /* 0x003fe2000f8e00ff */
[----:B------:R-:W-:Y:S01]  /*1a90*/  UMOV UR5, 0x40000040 ;  /* 0x4000004000057882 */ /* 0x000fe20000000000 */
[----:B------:R-:W-:-:S02]  /*1aa0*/  UMOV UR7, 0x40000040 ;  /* 0x4000004000077882 */ /* 0x000fc40000000000 */
[----:B------:R-:W-:Y:S01]  /*1ab0*/  UMOV UR4, UR8 ;  /* 0x0000000800047c82 */ /* 0x000fe20008000000 */
[----:B------:R-:W-:Y:S01]  /*1ac0*/  ISETP.GE.AND P1, PT, R0, 0x1, PT ;  /* 0x000000010000780c */ /* 0x000fe20003f26270 */
[----:B------:R-:W-:Y:S02]  /*1ad0*/  UMOV UR6, UR9 ;  /* 0x0000000900067c82 */ /* 0x000fe40008000000 */
[----:B------:R-:W-:Y:S01]  /*1ae0*/  HGMMA.64x64x16.F32 R24, gdesc[UR4], RZ, !UPT, gsb0 ;  /* 0x00e00000041879f0 */ /* 0x000fe2000c0008ff */
[----:B------:R-:W-:Y:S02]  /*1af0*/  UIADD3 UR4, UR8, 0x2, URZ ;  /* 0x0000000208047890 */ /* 0x000fe4000fffe03f */
[----:B------:R-:W-:Y:S01]  /*1b00*/  UIADD3 UR6, UR9, 0x2, URZ ;  /* 0x0000000209067890 */ /* 0x000fe2000fffe03f */
[----:B------:R-:W-:Y:S01]  /*1b10*/  UMOV UR5, 0x40000040 ;  /* 0x4000004000057882 */ /* 0x000fe20000000000 */
[----:B------:R-:W-:Y:S01]  /*1b20*/  UMOV UR7, 0x40000040 ;  /* 0x4000004000077882 */ /* 0x000fe20000000000 */
[----:B------:R-:W-:-:S02]  /*1b30*/  WARPGROUP.DEPBAR.LE gsb0, 0x0 ;  /* 0x00008000000079c5 */ /* 0x000fc40000010000 */
[----:B------:R-:W-:-:S06]  /*1b40*/  WARPGROUP.ARRIVE ;  /* 0x00000000000079c5 */ /* 0x000fcc0000000000 */
[----:B------:R-:W-:Y:S01]  /*1b50*/  HGMMA.64x64x16.F32 R24, gdesc[UR4], R24, gsb0 ;  /* 0x00e00000041879f0 */ /* 0x000fe20008000818 */
[----:B------:R-:W-:Y:S02]  /*1b60*/  UIADD3 UR4, UR8, 0x4, URZ ;  /* 0x0000000408047890 */ /* 0x000fe4000fffe03f */
[----:B------:R-:W-:Y:S01]  /*1b70*/  UIADD3 UR6, UR9, 0x4, URZ ;  /* 0x0000000409067890 */ /* 0x000fe2000fffe03f */
[----:B------:R-:W-:Y:S01]  /*1b80*/  UMOV UR5, 0x40000040 ;  /* 0x4000004000057882 */ /* 0x000fe20000000000 */
[----:B------:R-:W-:Y:S01]  /*1b90*/  UMOV UR7, 0x40000040 ;  /* 0x4000004000077882 */ /* 0x000fe20000000000 */
[----:B------:R-:W-:Y:S02]  /*1ba0*/  WARPGROUP.DEPBAR.LE gsb0, 0x0 ;  /* 0x00008000000079c5 */ /* 0x000fe40000010000 */
        /* <DEDUP_REMOVED lines=36> */
[----:B------:R-:W-:Y:S03]  /*1df0*/  HGMMA.64x64x16.F32 R24, gdesc[UR4], R24, gsb0 ;  /* 0x00e00000041879f0 */ /* 0x000fe60008000818 */
[----:B------:R-:W-:Y:S02]  /*1e00*/  WARPGROUP.DEPBAR.LE gsb0, 0x0 ;  /* 0x00008000000079c5 */ /* 0x000fe40000010000 */
[----:B------:R-:W-:Y:S05]  /*1e10*/  @!P1 BRA `(.L_x_25) ;  /* 0x0000000400849947 */ /* 0x000fea0003800000 */
[----:B------:R-:W-:Y:S01]  /*1e20*/  UIADD3 UR8, UR38, 0x1, URZ ;  /* 0x0000000126087890 */ /* 0x000fe2000fffe03f */
[----:B------:R-:W-:Y:S02]  /*1e30*/  IMAD.U32 R0, RZ, RZ, UR42 ;  /* 0x0000002aff007e24 */ /* 0x000fe4000f8e00ff */
[----:B------:R-:W-:Y:S01]  /*1e40*/  IMAD.U32 R3, RZ, RZ, UR38 ;  /* 0x00000026ff037e24 */ /* 0x000fe2000f8e00ff */
[----:B------:R-:W-:-:S04]  /*1e50*/  UISETP.NE.AND UP0, UPT, UR8, 0x7, UPT ;  /* 0x000000070800788c */ /* 0x000fc8000bf05270 */
[----:B------:R-:W-:Y:S02]  /*1e60*/  USEL UR4, URZ, 0x1, UP0 ;  /* 0x000000013f047887 */ /* 0x000fe40008000000 */
[----:B------:R-:W-:Y:S02]  /*1e70*/  USEL UR8, UR8, URZ, UP0 ;  /* 0x0000003f08087287 */ /* 0x000fe40008000000 */
[----:B------:R-:W-:-:S06]  /*1e80*/  ULOP3.LUT UR4, UR39, UR4, URZ, 0x3c, !UPT ;  /* 0x0000000427047292 */ /* 0x000fcc000f8e3c3f */
[----:B------:R-:W-:-:S07]  /*1e90*/  IMAD.U32 R6, RZ, RZ, UR4 ;  /* 0x00000004ff067e24 */ /* 0x000fce000f8e00ff */
.L_x_32:
[----:B------:R-:W-:Y:S05]  /*1ea0*/  @!P0 BRA `(.L_x_26) ;  /* 0x0000000000048947 */ /* 0x000fea0003800000 */
[----:B------:R-:W-:Y:S01]  /*1eb0*/  BPT.TRAP 0x1 ;  /* 0x000000040000795c */ /* 0x000fe20000300000 */
.L_x_26:
[----:B------:R-:W-:Y:S01]  /*1ec0*/  ULEA UR4, UR8, UR41, 0x3 ;  /* 0x0000002908047291 */ /* 0x000fe2000f8e183f */
[----:B------:R-:W-:-:S08]  /*1ed0*/  SHF.L.U32 R4, R6, 0x1f, RZ ;  /* 0x0000001f06047819 */ /* 0x000fd000000006ff */
[----:B------:R0:W1:Y:S01]  /*1ee0*/  SYNCS.PHASECHK.TRANS64.TRYWAIT P1, [UR4], R4 ;  /* 0x00000004ff0075a7 */ /* 0x0000620008020144 */
[----:B------:R-:W-:Y:S05]  /*1ef0*/  @!P0 BRA `(.L_x_27) ;  /* 0x0000000000048947 */ /* 0x000fea0003800000 */
[----:B------:R-:W-:Y:S01]  /*1f00*/  BPT.TRAP 0x1 ;  /* 0x000000040000795c */ /* 0x000fe20000300000 */
.L_x_27:
[----:B-1----:R-:W-:Y:S05]  /*1f10*/  @P1 BRA `(.L_x_28) ;  /* 0x0000000000081947 */ /* 0x002fea0003800000 */
[----:B------:R-:W1:Y:S02]  /*1f20*/  SYNCS.PHASECHK.TRANS64.TRYWAIT P1, [UR4], R4 ;  /* 0x00000004ff0075a7 */ /* 0x000e640008020144 */
[----:B-1----:R-:W-:Y:S05]  /*1f30*/  @!P1 BRA `(.L_x_29) ;  /* 0x0000004000f49947 */ /* 0x002fea0003800000 */
.L_x_28:
[----:B------:R-:W-:Y:S01]  /*1f40*/  ULEA UR9, UR8, UR45, 0xa ;  /* 0x0000002d08097291 */ /* 0x000fe2000f8e503f */
[----:B------:R-:W-:Y:S01]  /*1f50*/  WARPGROUP.ARRIVE ;  /* 0x00000000000079c5 */ /* 0x000fe20000000000 */
[----:B------:R-:W-:Y:S01]  /*1f60*/  ULEA UR10, UR8, UR46, 0xa ;  /* 0x0000002e080a7291 */ /* 0x000fe2000f8e503f */
[----:B------:R-:W-:Y:S01]  /*1f70*/  UMOV UR5, 0x40000040 ;  /* 0x4000004000057882 */ /* 0x000fe20000000000 */
[----:B------:R-:W-:-:S03]  /*1f80*/  UMOV UR7, 0x40000040 ;  /* 0x4000004000077882 */ /* 0x000fc60000000000 */
[----:B------:R-:W-:Y:S02]  /*1f90*/  UMOV UR4, UR9 ;  /* 0x0000000900047c82 */ /* 0x000fe40008000000 */
[----:B------:R-:W-:Y:S02]  /*1fa0*/  UMOV UR6, UR10 ;  /* 0x0000000a00067c82 */ /* 0x000fe40008000000 */
[----:B------:R-:W-:Y:S01]  /*1fb0*/  HGMMA.64x64x16.F32 R24, gdesc[UR4], R24, gsb0 ;  /* 0x00e00000041879f0 */ /* 0x000fe20008000818 */
        /* <DEDUP_REMOVED lines=51> */
[----:B------:R-:W-:Y:S01]  /*22f0*/  BPT.TRAP 0x1 ;  /* 0x000000040000795c */ /* 0x000fe20000300000 */
.L_x_30:
[----:B------:R-:W-:-:S13]  /*2300*/  ISETP.NE.AND P1, PT, R71, RZ, PT ;  /* 0x000000ff4700720c */ /* 0x000fda0003f25270 */
[----:B01----:R-:W-:-:S05]  /*2310*/  @P1 LEA R4, R3, UR41, 0x3 ;  /* 0x0000002903041c11 */ /* 0x003fca000f8e18ff */
[----:B------:R-:W-:-:S05]  /*2320*/  @P1 VIADD R5, R4, 0x38 ;  /* 0x0000003804051836 */ /* 0x000fca0000000000 */
[----:B------:R-:W-:-:S04]  /*2330*/  @P1 PRMT R5, R56, 0x654, R5 ;  /* 0x0000065438051816 */ /* 0x000fc80000000005 */
[----:B------:R0:W-:Y:S01]  /*2340*/  @P1 SYNCS.ARRIVE.TRANS64.RED.A1T0 RZ, [R5+URZ], RZ ;  /* 0x000000ff05ff19a7 */ /* 0x0001e2000810043f */
[----:B------:R-:W-:-:S13]  /*2350*/  ISETP.GT.U32.AND P1, PT, R23, 0x1, PT ;  /* 0x000000011700780c */ /* 0x000fda0003f24070 */
[----:B0-----:R-:W-:Y:S05]  /*2360*/  @P1 BRA `(.L_x_31) ;  /* 0x0000000000041947 */ /* 0x001fea0003800000 */
[----:B------:R-:W-:Y:S01]  /*2370*/  BPT.TRAP 0x1 ;  /* 0x000000040000795c */ /* 0x000fe20000300000 */
.L_x_31:
[----:B------:R-:W-:Y:S01]  /*2380*/  UIADD3 UR8, UR8, 0x1, URZ ;  /* 0x0000000108087890 */ /* 0x000fe2000fffe03f */
[C---:B------:R-:W-:Y:S01]  /*2390*/  ISETP.GT.AND P2, PT, R0.reuse, 0x1, PT ;  /* 0x000000010000780c */ /* 0x040fe20003f44270 */
[----:B------:R-:W-:Y:S02]  /*23a0*/  VIADD R3, R3, 0x1 ;  /* 0x0000000103037836 */ /* 0x000fe40000000000 */
[----:B------:R-:W-:Y:S01]  /*23b0*/  UISETP.NE.AND UP0, UPT, UR8, 0x7, UPT ;  /* 0x000000070800788c */ /* 0x000fe2000bf05270 */
[----:B------:R-:W-:Y:S02]  /*23c0*/  VIADD R0, R0, 0xffffffff ;  /* 0xffffffff00007836 */ /* 0x000fe40000000000 */
[C---:B------:R-:W-:Y:S01]  /*23d0*/  ISETP.NE.AND P1, PT, R3.reuse, 0x7, PT ;  /* 0x000000070300780c */ /* 0x040fe20003f25270 */
[----:B------:R-:W-:Y:S02]  /*23e0*/  USEL UR4, URZ, 0x1, UP0 ;  /* 0x000000013f047887 */ /* 0x000fe40008000000 */
[----:B------:R-:W-:Y:S01]  /*23f0*/  USEL UR8, UR8, URZ, UP0 ;  /* 0x0000003f08087287 */ /* 0x000fe20008000000 */
[----:B------:R-:W-:-:S03]  /*2400*/  SEL R3, R3, RZ, P1 ;  /* 0x000000ff03037207 */ /* 0x000fc60000800000 */
[----:B------:R-:W-:Y:S01]  /*2410*/  LOP3.LUT R6, R6, UR4, RZ, 0x3c, !PT ;  /* 0x0000000406067c12 */ /* 0x000fe2000f8e3cff */
[----:B------:R-:W-:Y:S07]  /*2420*/  @P2 BRA `(.L_x_32) ;  /* 0xfffffff8009c2947 */ /* 0x000fee000383ffff */
.L_x_25:
[----:B------:R-:W0:Y:S01]  /*2430*/  LDC R0, c[0x0][0x28c] ;  /* 0x0000a300ff007b82 */ /* 0x000e220000000800 */
[----:B------:R-:W-:-:S04]  /*2440*/  IMAD.U32 R3, RZ, RZ, UR49 ;  /* 0x00000031ff037e24 */ /* 0x000fc8000f8e00ff */
[----:B------:R1:W-:Y:S01]  /*2450*/  SYNCS.ARRIVE.TRANS64.A1T0 RZ, [R3+UR48], RZ ;  /* 0x000000ff03ff79a7 */ /* 0x0003e20008100030 */
[----:B0-----:R-:W-:-:S13]  /*2460*/  ISETP.GE.AND P1, PT, R0, 0x1, PT ;  /* 0x000000010000780c */ /* 0x001fda0003f26270 */
[----:B-1----:R-:W-:Y:S05]  /*2470*/  @!P1 BRA `(.L_x_33) ;  /* 0x0000000000509947 */ /* 0x002fea0003800000 */
[----:B------:R-:W-:Y:S05]  /*2480*/  @!P0 BRA `(.L_x_34) ;  /* 0x0000000000048947 */ /* 0x000fea0003800000 */
[----:B------:R-:W-:Y:S01]  /*2490*/  BPT.TRAP 0x1 ;  /* 0x000000040000795c */ /* 0x000fe20000300000 */
.L_x_34:
[----:B------:R-:W-:Y:S01]  /*24a0*/  ISETP.NE.AND P1, PT, R71, RZ, PT ;  /* 0x000000ff4700720c */ /* 0x000fe20003f25270 */
[----:B------:R-:W-:Y:S01]  /*24b0*/  BSSY B0, `(.L_x_35) ;  /* 0x000000e000007945 */ /* 0x000fe20003800000 */
[----:B------:R-:W-:-:S11]  /*24c0*/  ISETP.GT.U32.AND P0, PT, R23, 0x1, PT ;  /* 0x000000011700780c */ /* 0x000fd60003f04070 */
[----:B------:R-:W-:Y:S05]  /*24d0*/  @!P1 BRA `(.L_x_36) ;  /* 0x00000000002c9947 */ /* 0x000fea0003800000 */
[----:B------:R-:W-:-:S04]  /*24e0*/  UIADD3 UR6, UR38, UR42, URZ ;  /* 0x0000002a26067290 */ /* 0x000fc8000fffe03f */
[----:B------:R-:W-:-:S04]  /*24f0*/  UIMAD.WIDE.U32 UR4, UR6, 0x24924925, URZ ;  /* 0x24924925060478a5 */ /* 0x000fc8000f8e003f */
[----:B------:R-:W-:-:S04]  /*2500*/  UIADD3 UR4, UR6, -UR5, URZ ;  /* 0x8000000506047290 */ /* 0x000fc8000fffe03f */
[----:B------:R-:W-:-:S04]  /*2510*/  ULEA.HI UR4, UR4, UR5, URZ, 0x1f ;  /* 0x0000000504047291 */ /* 0x000fc8000f8ff83f */
[----:B------:R-:W-:-:S04]  /*2520*/  USHF.R.U32.HI UR4, URZ, 0x2, UR4 ;  /* 0x000000023f047899 */ /* 0x000fc80008011604 */
[----:B------:R-:W-:-:S04]  /*2530*/  UIMAD UR4, UR4, -0x7, UR6 ;  /* 0xfffffff9040478a4 */ /* 0x000fc8000f8e0206 */
[----:B------:R-:W-:-:S04]  /*2540*/  ULEA UR4, UR4, UR41, 0x3 ;  /* 0x0000002904047291 */ /* 0x000fc8000f8e183f */
[----:B------:R-:W-:-:S06]  /*2550*/  UIADD3 UR4, UR4, 0x38, URZ ;  /* 0x0000003804047890 */ /* 0x000fcc000fffe03f */
[----:B------:R-:W-:-:S05]  /*2560*/  IMAD.U32 R3, RZ, RZ, UR4 ;  /* 0x00000004ff037e24 */ /* 0x000fca000f8e00ff */
[----:B------:R-:W-:-:S04]  /*2570*/  PRMT R0, R56, 0x654, R3 ;  /* 0x0000065438007816 */ /* 0x000fc80000000003 */
[----:B------:R0:W-:Y:S03]  /*2580*/  SYNCS.ARRIVE.TRANS64.RED.A1T0 RZ, [R0+URZ], RZ ;  /* 0x000000ff00ff79a7 */ /* 0x0001e6000810043f */
.L_x_36:
[----:B------:R-:W-:Y:S05]  /*2590*/  BSYNC B0 ;  /* 0x0000000000007941 */ /* 0x000fea0003800000 */
.L_x_35:
[----:B------:R-:W-:Y:S05]  /*25a0*/  @P0 BRA `(.L_x_33) ;  /* 0x0000000000040947 */ /* 0x000fea0003800000 */
[----:B------:R-:W-:Y:S01]  /*25b0*/  BPT.TRAP 0x1 ;  /* 0x000000040000795c */ /* 0x000fe20000300000 */
.L_x_33:
[----:B0-----:R-:W-:Y:S01]  /*25c0*/  SHF.L.U32 R0, R75, 0x1f, RZ ;  /* 0x0000001f4b007819 */ /* 0x001fe200000006ff */
[----:B------:R-:W-:Y:S01]  /*25d0*/  UISETP.GE.U32.AND UP1, UPT, UR47, 0x7, UPT ;  /* 0x000000072f00788c */ /* 0x000fe2000bf26070 */
[----:B------:R-:W-:Y:S01]  /*25e0*/  SHF.R.S32.HI R11, RZ, 0x1f, R19 ;  /* 0x0000001fff0b7819 */ /* 0x000fe20000011413 */
[----:B------:R-:W-:Y:S01]  /*25f0*/  UIADD3 UR38, UR38, UR47, URZ ;  /* 0x0000002f26267290 */ /* 0x000fe2000fffe03f */
[----:B------:R-:W0:Y:S03]  /*2600*/  SYNCS.PHASECHK.TRANS64.TRYWAIT P0, [UR43+0x8], R0 ;  /* 0x00000800ff0075a7 */ /* 0x000e26000800016b */
[----:B------:R-:W-:-:S04]  /*2610*/  UISETP.GT.U32.AND UP0, UPT, UR38, 0x6, UPT ;  /* 0x000000062600788c */ /* 0x000fc8000bf04070 */
[----:B------:R-:W-:Y:S02]  /*2620*/  UISETP.LT.U32.AND UP0, UPT, UR47, 0x7, UP0 ;  /* 0x000000072f00788c */ /* 0x000fe40008701070 */
[----:B------:R-:W-:Y:S02]  /*2630*/  @UP1 UIMAD.WIDE.U32 UR4, UR38, 0x24924925, URZ ;  /* 0x24924925260418a5 */ /* 0x000fe4000f8e003f */
[----:B------:R-:W-:Y:S02]  /*2640*/  USEL UR6, URZ, 0x1, !UP0 ;  /* 0x000000013f067887 */ /* 0x000fe4000c000000 */
[----:B------:R-:W-:Y:S02]  /*2650*/  @UP1 UIADD3 UR4, UR38, -UR5, URZ ;  /* 0x8000000526041290 */ /* 0x000fe4000fffe03f */
[----:B------:R-:W-:Y:S02]  /*2660*/  ULOP3.LUT UR39, UR39, UR6, URZ, 0x3c, !UPT ;  /* 0x0000000627277292 */ /* 0x000fe4000f8e3c3f */
[----:B------:R-:W-:-:S04]  /*2670*/  @UP1 ULEA.HI UR4, UR4, UR5, URZ, 0x1f ;  /* 0x0000000504041291 */ /* 0x000fc8000f8ff83f */
[----:B------:R-:W-:-:S04]  /*2680*/  @UP1 USHF.R.U32.HI UR4, URZ, 0x2, UR4 ;  /* 0x000000023f041899 */ /* 0x000fc80008011604 */
[----:B------:R-:W-:Y:S01]  /*2690*/  @UP1 ULOP3.LUT UR39, UR39, 0x1, UR4, 0x78, !UPT ;  /* 0x0000000127271892 */ /* 0x000fe2000f8e7804 */
[----:B0-----:R-:W-:Y:S11]  /*26a0*/  @!P0 BRA `(.L_x_37) ;  /* 0x0000003c00308947 */ /* 0x001ff60003800000 */
.L_x_130:
[----:B0-----:R-:W-:Y:S01]  /*26b0*/  IMAD.SHL.U32 R3, R22, 0x40, RZ ;  /* 0x0000004016037824 */ /* 0x001fe200078e00ff */
[----:B------:R-:W-:Y:S01]  /*26c0*/  ULDC UR6, c[0x0][0x284] ;  /* 0x0000a10000067ab9 */ /* 0x000fe20000000800 */
[----:B------:R-:W-:Y:S01]  /*26d0*/  IMAD.SHL.U32 R12, R18, 0x40, RZ ;  /* 0x00000040120c7824 */ /* 0x000fe200078e00ff */
[----:B------:R-:W-:Y:S01]  /*26e0*/  ULDC.64 UR4, c[0x0][0x5d0] ;  /* 0x0001740000047ab9 */ /* 0x000fe20000000a00 */
[----:B------:R-:W-:Y:S01]  /*26f0*/  IMAD.WIDE R20, R22, 0x40, R60 ;  /* 0x0000004016147825 */ /* 0x000fe200078e023c */
[----:B------:R-:W-:Y:S01]  /*2700*/  ISETP.GE.AND P0, PT, R3, UR6, PT ;  /* 0x0000000603007c0c */ /* 0x000fe2000bf06270 */
[----:B------:R-:W-:Y:S01]  /*2710*/  ULDC UR6, c[0x0][0x288] ;  /* 0x0000a20000067ab9 */ /* 0x000fe20000000800 */
[----:B------:R-:W-:Y:S01]  /*2720*/  SHF.R.S32.HI R13, RZ, 0x1f, R12 ;  /* 0x0000001fff0d7819 */ /* 0x000fe2000001140c */
[----:B------:R-:W-:Y:S01]  /*2730*/  IMAD R0, R11, UR4, RZ ;  /* 0x000000040b007c24 */ /* 0x000fe2000f8e02ff */
[----:B------:R-:W-:Y:S01]  /*2740*/  ISETP.GE.OR P0, PT, R12, UR6, P0 ;  /* 0x000000060c007c0c */ /* 0x000fe20008706670 */
[----:B------:R-:W-:-:S04]  /*2750*/  IMAD.WIDE.U32 R4, R19, UR4, R62 ;  /* 0x0000000413047c25 */ /* 0x000fc8000f8e003e */
[----:B------:R-:W-:Y:S01]  /*2760*/  IMAD R7, R19, UR5, R0 ;  /* 0x0000000513077c24 */ /* 0x000fe2000f8e0200 */
[----:B------:R-:W-:Y:S01]  /*2770*/  IADD3 R4, P1, R12, R4, RZ ;  /* 0x000000040c047210 */ /* 0x000fe20007f3e0ff */
[----:B------:R-:W-:Y:S02]  /*2780*/  ULDC.64 UR4, c[0x0][0x5c8] ;  /* 0x0001720000047ab9 */ /* 0x000fe40000000a00 */
[----:B------:R-:W-:Y:S01]  /*2790*/  IMAD R9, R21, UR4, RZ ;  /* 0x0000000415097c24 */ /* 0x000fe2000f8e02ff */
[----:B------:R-:W-:-:S03]  /*27a0*/  IADD3.X R5, R13, R5, R7, P1, !PT ;  /* 0x000000050d057210 */ /* 0x000fc60000ffe407 */
[C---:B------:R-:W-:Y:S02]  /*27b0*/  IMAD R9, R20.reuse, UR5, R9 ;  /* 0x0000000514097c24 */ /* 0x040fe4000f8e0209 */
[----:B------:R-:W-:Y:S01]  /*27c0*/  IMAD.WIDE.U32 R72, R20, UR4, R4 ;  /* 0x0000000414487c25 */ /* 0x000fe2000f8e0004 */
[----:B------:R-:W-:Y:S06]  /*27d0*/  @P0 BRA `(.L_x_38) ;  /* 0x0000002000540947 */ /* 0x000fec0003800000 */
[----:B-----5:R-:W-:Y:S01]  /*27e0*/  FSETP.NEU.AND P1, PT, R58, RZ, PT ;  /* 0x000000ff3a00720b */ /* 0x020fe20003f2d000 */
[----:B------:R-:W-:Y:S01]  /*27f0*/  IMAD.IADD R18, R67, 0x1, -R12 ;  /* 0x0000000143127824 */ /* 0x000fe200078e0a0c */
[----:B------:R-:W-:Y:S01]  /*2800*/  BSSY B0, `(.L_x_38) ;  /* 0x0000212000007945 */ /* 0x000fe20003800000 */
[----:B------:R-:W-:Y:S02]  /*2810*/  IMAD.IADD R0, R70, 0x1, -R3 ;  /* 0x0000000146007824 */ /* 0x000fe400078e0a03 */
[----:B------:R-:W-:Y:S01]  /*2820*/  IMAD.IADD R83, R73, 0x1, R9 ;  /* 0x0000000149537824 */ /* 0x000fe200078e0209 */
[----:B------:R-:W-:-:S04]  /*2830*/  ISETP.GT.AND P0, PT, R18, RZ, PT ;  /* 0x000000ff1200720c */ /* 0x000fc80003f04270 */
[----:B------:R-:W-:-:S03]  /*2840*/  ISETP.GT.AND P3, PT, R0, RZ, P0 ;  /* 0x000000ff0000720c */ /* 0x000fc60000764270 */
[----:B------:R-:W-:Y:S10]  /*2850*/  @!P1 BRA `(.L_x_39) ;  /* 0x0000001400d89947 */ /* 0x000ff40003800000 */
[----:B------:R-:W0:Y:S01]  /*2860*/  LDC.64 R76, c[0x0][0x5b8] ;  /* 0x00016e00ff4c7b82 */ /* 0x000e220000000a00 */
[----:B------:R-:W-:-:S07]  /*2870*/  ULDC.64 UR4, c[0x0][0x5c0] ;  /* 0x0001700000047ab9 */ /* 0x000fce0000000a00 */
[----:B------:R-:W1:Y:S08]  /*2880*/  LDC.64 R78, c[0x0][0x5b0] ;  /* 0x00016c00ff4e7b82 */ /* 0x000e700000000a00 */
[----:B------:R-:W2:Y:S01]  /*2890*/  LDC.64 R80, c[0x0][0x5a8] ;  /* 0x00016a00ff507b82 */ /* 0x000ea20000000a00 */
[-C--:B0-----:R-:W-:Y:S02]  /*28a0*/  IMAD R6, R11, R76.reuse, RZ ;  /* 0x0000004c0b067224 */ /* 0x081fe400078e02ff */
[----:B------:R-:W-:-:S04]  /*28b0*/  IMAD.WIDE.U32 R4, R19, R76, R62 ;  /* 0x0000004c13047225 */ /* 0x000fc800078e003e */
[----:B------:R-:W-:Y:S01]  /*28c0*/  IMAD R73, R19, R77, R6 ;  /* 0x0000004d13497224 */ /* 0x000fe200078e0206 */
[----:B------:R-:W-:Y:S01]  /*28d0*/  IADD3 R8, P1, R12, R4, RZ ;  /* 0x000000040c087210 */ /* 0x000fe20007f3e0ff */
[----:B-1----:R-:W-:-:S03]  /*28e0*/  IMAD R3, R21, R78, RZ ;  /* 0x0000004e15037224 */ /* 0x002fc600078e02ff */
[----:B------:R-:W-:Y:S01]  /*28f0*/  IADD3.X R9, R13, R5, R73, P1, !PT ;  /* 0x000000050d097210 */ /* 0x000fe20000ffe449 */
[C---:B------:R-:W-:Y:S02]  /*2900*/  IMAD R77, R20.reuse, R79, R3 ;  /* 0x0000004f144d7224 */ /* 0x040fe400078e0203 */
[----:B------:R-:W-:-:S04]  /*2910*/  IMAD.WIDE.U32 R4, R20, R78, R8 ;  /* 0x0000004e14047225 */ /* 0x000fc800078e0008 */
[----:B------:R-:W-:Y:S01]  /*2920*/  IMAD.IADD R3, R5, 0x1, R77 ;  /* 0x0000000105037824 */ /* 0x000fe200078e024d */
[----:B--2---:R-:W-:-:S04]  /*2930*/  LEA R10, P1, R4, R80, 0x1 ;  /* 0x00000050040a7211 */ /* 0x004fc800078208ff */
[----:B------:R-:W-:-:S05]  /*2940*/  LEA.HI.X R11, R4, R81, R3, 0x1, P1 ;  /* 0x00000051040b7211 */ /* 0x000fca00008f0c03 */
[----:B------:R0:W2:Y:S01]  /*2950*/  @P3 LDG.E.LTC128B.U16 R3, desc[UR36][R10.64] ;  /* 0x000000240a033981 */ /* 0x0000a2000c1e1520 */
[----:B------:R-:W-:Y:S01]  /*2960*/  IMAD.WIDE.U32 R4, R20, R78, R12 ;  /* 0x0000004e14047225 */ /* 0x000fe200078e000c */
[----:B------:R-:W-:Y:S02]  /*2970*/  BSSY B1, `(.L_x_40) ;  /* 0x0000014000017945 */ /* 0x000fe40003800000 */
[----:B------:R-:W-:-:S04]  /*2980*/  IADD3 R14, P1, R62, R4, RZ ;  /* 0x000000043e0e7210 */ /* 0x000fc80007f3e0ff */
[----:B------:R-:W-:Y:S01]  /*2990*/  IADD3.X R15, R63, R77, R5, P1, !PT ;  /* 0x0000004d3f0f7210 */ /* 0x000fe20000ffe405 */
[----:B0-----:R-:W-:Y:S01]  /*29a0*/  IMAD.SHL.U32 R10, R78, 0x8, RZ ;  /* 0x000000084e0a7824 */ /* 0x001fe200078e00ff */
[----:B------:R-:W-:Y:S02]  /*29b0*/  LEA R6, P1, R72, UR4, 0x1 ;  /* 0x0000000448067c11 */ /* 0x000fe4000f8208ff */
[----:B------:R-:W-:Y:S01]  /*29c0*/  SHF.L.U64.HI R11, R78, 0x3, R79 ;  /* 0x000000034e0b7819 */ /* 0x000fe2000001024f */
[----:B------:R-:W-:-:S04]  /*29d0*/  IMAD.WIDE.U32 R14, R19, R76, R14 ;  /* 0x0000004c130e7225 */ /* 0x000fc800078e000e */
[----:B------:R-:W-:Y:S01]  /*29e0*/  IMAD.IADD R5, R73, 0x1, R15 ;  /* 0x0000000149057824 */ /* 0x000fe200078e020f */
[----:B------:R-:W-:-:S04]  /*29f0*/  LEA R4, P4, R14, R80, 0x1 ;  /* 0x000000500e047211 */ /* 0x000fc800078808ff */
[----:B------:R-:W-:Y:S01]  /*2a00*/  LEA.HI.X R5, R14, R81, R5, 0x1, P4 ;  /* 0x000000510e057211 */ /* 0x000fe200020f0c05 */
[----:B--2---:R-:W-:-:S05]  /*2a10*/  HADD2.F32 R7, -RZ, R3.H0_H0 ;  /* 0x20000003ff077230 */ /* 0x004fca0000004100 */
[----:B------:R-:W-:-:S04]  /*2a20*/  FMUL R7, R7, R58 ;  /* 0x0000003a07077220 */ /* 0x000fc80000400000 */
[----:B------:R-:W-:Y:S01]  /*2a30*/  FFMA R24, R24, R57, R7 ;  /* 0x0000003918187223 */ /* 0x000fe20000000007 */
[----:B------:R-:W-:Y:S02]  /*2a40*/  LEA.HI.X R7, R72, UR5, R83, 0x1, P1 ;  /* 0x0000000548077c11 */ /* 0x000fe400088f0c53 */
[----:B------:R-:W-:Y:S02]  /*2a50*/  ISETP.GT.AND P1, PT, R18, 0x1, PT ;  /* 0x000000011200780c */ /* 0x000fe40003f24270 */
[----:B------:R-:W-:Y:S02]  /*2a60*/  F2FP.F16.F32.PACK_AB R24, RZ, R24 ;  /* 0x00000018ff18723e */ /* 0x000fe400000000ff */
[----:B------:R-:W-:-:S03]  /*2a70*/  ISETP.GT.AND P2, PT, R0, RZ, P1 ;  /* 0x000000ff0000720c */ /* 0x000fc60000f44270 */
[----:B------:R0:W-:Y:S10]  /*2a80*/  @P3 STG.E.U16 desc[UR36][R6.64], R24 ;  /* 0x0000001806003986 */ /* 0x0001f4000c101524 */
[----:B------:R-:W-:Y:S05]  /*2a90*/  @!P2 BRA `(.L_x_41) ;  /* 0x000000000004a947 */ /* 0x000fea0003800000 */
[----:B------:R1:W5:Y:S02]  /*2aa0*/  LDG.E.LTC128B.U16 R3, desc[UR36][R4.64+0x2] ;  /* 0x0000022404037981 */ /* 0x000364000c1e1520 */
.L_x_41:
[----:B------:R-:W-:Y:S05]  /*2ab0*/  BSYNC B1 ;  /* 0x0000000000017941 */ /* 0x000fea0003800000 */
.L_x_40:
[----:B-----5:R-:W-:Y:S01]  /*2ac0*/  HADD2.F32 R15, -RZ, R3.H0_H0 ;  /* 0x20000003ff0f7230 */ /* 0x020fe20000004100 */
[----:B------:R-:W-:Y:S01]  /*2ad0*/  ISETP.GT.AND P0, PT, R0, 0x8, P0 ;  /* 0x000000080000780c */ /* 0x000fe20000704270 */
[----:B------:R-:W-:Y:S01]  /*2ae0*/  IMAD.WIDE.U32 R10, R20, R78, R10 ;  /* 0x0000004e140a7225 */ /* 0x000fe200078e000a */
[----:B------:R-:W-:-:S03]  /*2af0*/  PRMT R20, R3, 0x7610, R20 ;  /* 0x0000761003147816 */ /* 0x000fc60000000014 */
[----:B------:R-:W-:Y:S01]  /*2b00*/  FMUL R14, R15, R58 ;  /* 0x0000003a0f0e7220 */ /* 0x000fe20000400000 */
[----:B------:R-:W-:Y:S01]  /*2b10*/  IMAD.IADD R77, R77, 0x1, R11 ;  /* 0x000000014d4d7824 */ /* 0x000fe200078e020b */
[----:B------:R-:W-:Y:S02]  /*2b20*/  IADD3 R8, P3, R8, R10, RZ ;  /* 0x0000000a08087210 */ /* 0x000fe40007f7e0ff */
[----:B------:R-:W-:-:S03]  /*2b30*/  FFMA R25, R25, R57, R14 ;  /* 0x0000003919197223 */ /* 0x000fc6000000000e */
[----:B------:R-:W-:Y:S01]  /*2b40*/  IMAD.X R9, R77, 0x1, R9, P3 ;  /* 0x000000014d097824 */ /* 0x000fe200018e0609 */
[C---:B------:R-:W-:Y:S02]  /*2b50*/  LEA R14, P3, R8.reuse, R80, 0x1 ;  /* 0x00000050080e7211 */ /* 0x040fe400078608ff */
[----:B------:R-:W-:Y:S02]  /*2b60*/  F2FP.F16.F32.PACK_AB R25, RZ, R25 ;  /* 0x00000019ff19723e */ /* 0x000fe400000000ff */
[----:B------:R-:W-:-:S03]  /*2b70*/  LEA.HI.X R15, R8, R81, R9, 0x1, P3 ;  /* 0x00000051080f7211 */ /* 0x000fc600018f0c09 */
[----:B------:R2:W-:Y:S04]  /*2b80*/  @P2 STG.E.U16 desc[UR36][R6.64+0x2], R25 ;  /* 0x0000021906002986 */ /* 0x0005e8000c101524 */
[----:B------:R-:W3:Y:S01]  /*2b90*/  @P0 LDG.E.LTC128B.U16 R20, desc[UR36][R14.64] ;  /* 0x000000240e140981 */ /* 0x000ee2000c1e1520 */
[----:B------:R-:W-:Y:S01]  /*2ba0*/  IADD3 R12, P2, P3, R62, R10, R12 ;  /* 0x0000000a3e0c7210 */ /* 0x000fe20007b5e00c */
[----:B------:R-:W-:Y:S01]  /*2bb0*/  BSSY B1, `(.L_x_42) ;  /* 0x0000011000017945 */ /* 0x000fe20003800000 */
[----:B------:R-:W-:Y:S02]  /*2bc0*/  SHF.L.U64.HI R11, R59, 0x1, R64 ;  /* 0x000000013b0b7819 */ /* 0x000fe40000010240 */
[----:B------:R-:W-:Y:S02]  /*2bd0*/  IADD3.X R13, R63, R77, R13, P2, P3 ;  /* 0x0000004d3f0d7210 */ /* 0x000fe400017e640d */
[----:B------:R-:W-:-:S02]  /*2be0*/  LEA R10, P2, R59, R6, 0x1 ;  /* 0x000000063b0a7211 */ /* 0x000fc400078408ff */
[----:B------:R-:W-:Y:S01]  /*2bf0*/  ISETP.GT.AND P1, PT, R0, 0x8, P1 ;  /* 0x000000080000780c */ /* 0x000fe20000f24270 */
[----:B------:R-:W-:-:S04]  /*2c00*/  IMAD.WIDE.U32 R12, R19, R76, R12 ;  /* 0x0000004c130c7225 */ /* 0x000fc800078e000c */
[----:B------:R-:W-:Y:S01]  /*2c10*/  IMAD.X R11, R11, 0x1, R7, P2 ;  /* 0x000000010b0b7824 */ /* 0x000fe200010e0607 */
[----:B------:R-:W-:Y:S01]  /*2c20*/  LEA R8, P3, R12, R80, 0x1 ;  /* 0x000000500c087211 */ /* 0x000fe200078608ff */
[----:B------:R-:W-:-:S05]  /*2c30*/  IMAD.IADD R9, R73, 0x1, R13 ;  /* 0x0000000149097824 */ /* 0x000fca00078e020d */
[----:B------:R-:W-:Y:S01]  /*2c40*/  LEA.HI.X R9, R12, R81, R9, 0x1, P3 ;  /* 0x000000510c097211 */ /* 0x000fe200018f0c09 */
[----:B---3--:R-:W-:-:S05]  /*2c50*/  HADD2.F32 R3, -RZ, R20.H0_H0 ;  /* 0x20000014ff037230 */ /* 0x008fca0000004100 */
[----:B------:R-:W-:-:S04]  /*2c60*/  FMUL R3, R3, R58 ;  /* 0x0000003a03037220 */ /* 0x000fc80000400000 */
[----:B------:R-:W-:-:S05]  /*2c70*/  FFMA R3, R26, R57, R3 ;  /* 0x000000391a037223 */ /* 0x000fca0000000003 */
[----:B------:R-:W-:-:S05]  /*2c80*/  F2FP.F16.F32.PACK_AB R3, RZ, R3 ;  /* 0x00000003ff03723e */ /* 0x000fca00000000ff */
[----:B------:R2:W-:Y:S01]  /*2c90*/  @P0 STG.E.U16 desc[UR36][R10.64], R3 ;  /* 0x000000030a000986 */ /* 0x0005e2000c101524 */
[----:B------:R-:W-:Y:S05]  /*2ca0*/  @!P1 BRA `(.L_x_43) ;  /* 0x0000000000049947 */ /* 0x000fea0003800000 */
[----:B------:R3:W5:Y:S02]  /*2cb0*/  LDG.E.LTC128B.U16 R20, desc[UR36][R8.64+0x2] ;  /* 0x0000022408147981 */ /* 0x000764000c1e1520 */
.L_x_43:
[----:B------:R-:W-:Y:S05]  /*2cc0*/  BSYNC B1 ;  /* 0x0000000000017941 */ /* 0x000fea0003800000 */
.L_x_42:
[----:B--2--5:R-:W-:Y:S01]  /*2cd0*/  HADD2.F32 R3, -RZ, R20.H0_H0 ;  /* 0x20000014ff037230 */ /* 0x024fe20000004100 */
[----:B------:R-:W-:Y:S01]  /*2ce0*/  ISETP.GT.AND P0, PT, R18, 0x8, PT ;  /* 0x000000081200780c */ /* 0x000fe20003f04270 */
[----:B------:R-:W-:Y:S03]  /*2cf0*/  BSSY B1, `(.L_x_44) ;  /* 0x0000008000017945 */ /* 0x000fe60003800000 */
[----:B------:R-:W-:Y:S01]  /*2d00*/  FMUL R12, R3, R58 ;  /* 0x0000003a030c7220 */ /* 0x000fe20000400000 */
[----:B------:R-:W-:-:S03]  /*2d10*/  ISETP.GT.AND P2, PT, R0, RZ, P0 ;  /* 0x000000ff0000720c */ /* 0x000fc60000744270 */
[----:B------:R-:W-:-:S05]  /*2d20*/  FFMA R12, R27, R57, R12 ;  /* 0x000000391b0c7223 */ /* 0x000fca000000000c */
[----:B------:R-:W-:-:S05]  /*2d30*/  F2FP.F16.F32.PACK_AB R12, RZ, R12 ;  /* 0x0000000cff0c723e */ /* 0x000fca00000000ff */
[----:B------:R2:W-:Y:S01]  /*2d40*/  @P1 STG.E.U16 desc[UR36][R10.64+0x2], R12 ;  /* 0x0000020c0a001986 */ /* 0x0005e2000c101524 */
[----:B------:R-:W-:Y:S05]  /*2d50*/  @!P2 BRA `(.L_x_45) ;  /* 0x000000000004a947 */ /* 0x000fea0003800000 */
[----:B------:R4:W5:Y:S02]  /*2d60*/  LDG.E.LTC128B.U16 R20, desc[UR36][R4.64+0x10] ;  /* 0x0000102404147981 */ /* 0x000964000c1e1520 */
.L_x_45:
[----:B------:R-:W-:Y:S05]  /*2d70*/  BSYNC B1 ;  /* 0x0000000000017941 */ /* 0x000fea0003800000 */
.L_x_44:
[----:B-----5:R-:W-:Y:S01]  /*2d80*/  HADD2.F32 R3, -RZ, R20.H0_H0 ;  /* 0x20000014ff037230 */ /* 0x020fe20000004100 */
        /* <DEDUP_REMOVED lines=9> */
.L_x_47:
[----:B------:R-:W-:Y:S05]  /*2e20*/  BSYNC B1 ;  /* 0x0000000000017941 */ /* 0x000fea0003800000 */
.L_x_46:
[----:B0----5:R-:W-:Y:S01]  /*2e30*/  HADD2.F32 R3, -RZ, R20.H0_H0 ;  /* 0x20000014ff037230 */ /* 0x021fe20000004100 */
[----:B------:R-:W-:Y:S01]  /*2e40*/  ISETP.GT.AND P0, PT, R0, 0x8, P0 ;  /* 0x000000080000780c */ /* 0x000fe20000704270 */
[----:B------:R-:W-:Y:S03]  /*2e50*/  BSSY B1, `(.L_x_48) ;  /* 0x0000007000017945 */ /* 0x000fe60003800000 */
[----:B--2---:R-:W-:-:S04]  /*2e60*/  FMUL R12, R3, R58 ;  /* 0x0000003a030c7220 */ /* 0x004fc80000400000 */
[----:B------:R-:W-:-:S05]  /*2e70*/  FFMA R12, R29, R57, R12 ;  /* 0x000000391d0c7223 */ /* 0x000fca000000000c */
[----:B------:R-:W-:-:S05]  /*2e80*/  F2FP.F16.F32.PACK_AB R12, RZ, R12 ;  /* 0x0000000cff0c723e */ /* 0x000fca00000000ff */
[----:B------:R0:W-:Y:S01]  /*2e90*/  @P3 STG.E.U16 desc[UR36][R6.64+0x12], R12 ;  /* 0x0000120c06003986 */ /* 0x0001e2000c101524 */
[----:B------:R-:W-:Y:S05]  /*2ea0*/  @!P0 BRA `(.L_x_49) ;  /* 0x0000000000048947 */ /* 0x000fea0003800000 */
[----:B------:R2:W5:Y:S02]  /*2eb0*/  LDG.E.LTC128B.U16 R20, desc[UR36][R8.64+0x10] ;  /* 0x0000102408147981 */ /* 0x000564000c1e1520 */
.L_x_49:
[----:B------:R-:W-:Y:S05]  /*2ec0*/  BSYNC B1 ;  /* 0x0000000000017941 */ /* 0x000fea0003800000 */
.L_x_48:
[----:B-----5:R-:W-:Y:S01]  /*2ed0*/  HADD2.F32 R3, -RZ, R20.H0_H0 ;  /* 0x20000014ff037230 */ /* 0x020fe20000004100 */
[----:B------:R-:W-:Y:S01]  /*2ee0*/  ISETP.GT.AND P1, PT, R0, 0x8, P1 ;  /* 0x000000080000780c */ /* 0x000fe20000f24270 */
[----:B------:R-:W-:Y:S03]  /*2ef0*/  BSSY B1, `(.L_x_50) ;  /* 0x0000007000017945 */ /* 0x000fe60003800000 */
[----:B------:R-:W-:-:S04]  /*2f00*/  FMUL R3, R3, R58 ;  /* 0x0000003a03037220 */ /* 0x000fc80000400000 */
[----:B------:R-:W-:-:S05]  /*2f10*/  FFMA R3, R30, R57, R3 ;  /* 0x000000391e037223 */ /* 0x000fca0000000003 */
[----:B------:R-:W-:-:S05]  /*2f20*/  F2FP.F16.F32.PACK_AB R3, RZ, R3 ;  /* 0x00000003ff03723e */ /* 0x000fca00000000ff */
[----:B------:R0:W-:Y:S01]  /*2f30*/  @P0 STG.E.U16 desc[UR36][R10.64+0x10], R3 ;  /* 0x000010030a000986 */ /* 0x0001e2000c101524 */
[----:B------:R-:W-:Y:S05]  /*2f40*/  @!P1 BRA `(.L_x_51) ;  /* 0x0000000000049947 */ /* 0x000fea0003800000 */
[----:B------:R0:W5:Y:S02]  /*2f50*/  LDG.E.LTC128B.U16 R20, desc[UR36][R8.64+0x12] ;  /* 0x0000122408147981 */ /* 0x000164000c1e1520 */
.L_x_51:
[----:B------:R-:W-:Y:S05]  /*2f60*/  BSYNC B1 ;  /* 0x0000000000017941 */ /* 0x000fea0003800000 */
.L_x_50:
[----:B0----5:R-:W-:Y:S01]  /*2f70*/  HADD2.F32 R3, -RZ, R20.H0_H0 ;  /* 0x20000014ff037230 */ /* 0x021fe20000004100 */
        /* <DEDUP_REMOVED lines=9> */
.L_x_53:
[----:B------:R-:W-:Y:S05]  /*3010*/  BSYNC B1 ;  /* 0x0000000000017941 */ /* 0x000fea0003800000 */
.L_x_52:
        /* <DEDUP_REMOVED lines=10> */
.L_x_55:
[----:B------:R-:W-:Y:S05]  /*30c0*/  BSYNC B1 ;  /* 0x0000000000017941 */ /* 0x000fea0003800000 */
.L_x_54:
[----:B0----5:R-:W-:Y:S01]  /*30d0*/  HADD2.F32 R3, -RZ, R20.H0_H0 ;  /* 0x20000014ff037230 */ /* 0x021fe20000004100 */
        /* <DEDUP_REMOVED lines=8> */
.L_x_57:
[----:B------:R-:W-:Y:S05]  /*3160*/  BSYNC B1 ;  /* 0x0000000000017941 */ /* 0x000fea0003800000 */
.L_x_56:
        /* <DEDUP_REMOVED lines=9> */
.L_x_59:
[----:B------:R-:W-:Y:S05]  /*3200*/  BSYNC B1 ;  /* 0x0000000000017941 */ /* 0x000fea0003800000 */
.L_x_58:
        /* <DEDUP_REMOVED lines=10> */
.L_x_61:
[----:B------:R-:W-:Y:S05]  /*32b0*/  BSYNC B1 ;  /* 0x0000000000017941 */ /* 0x000fea0003800000 */
.L_x_60:
        /* <DEDUP_REMOVED lines=10> */
.L_x_63:
[----:B------:R-:W-:Y:S05]  /*3360*/  BSYNC B1 ;  /* 0x0000000000017941 */ /* 0x000fea0003800000 */
.L_x_62:
        /* <DEDUP_REMOVED lines=9> */
.L_x_65:
[----:B------:R-:W-:Y:S05]  /*3400*/  BSYNC B1 ;  /* 0x0000000000017941 */ /* 0x000fea0003800000 */
.L_x_64:
        /* <DEDUP_REMOVED lines=9> */
.L_x_67:
[----:B------:R-:W-:Y:S05]  /*34a0*/  BSYNC B1 ;  /* 0x0000000000017941 */ /* 0x000fea0003800000 */
.L_x_66:
        /* <DEDUP_REMOVED lines=10> */
.L_x_69:
[----:B------:R-:W-:Y:S05]  /*3550*/  BSYNC B1 ;  /* 0x0000000000017941 */ /* 0x000fea0003800000 */
.L_x_68:
        /* <DEDUP_REMOVED lines=10> */
.L_x_71:
[----:B------:R-:W-:Y:S05]  /*3600*/  BSYNC B1 ;  /* 0x0000000000017941 */ /* 0x000fea0003800000 */
.L_x_70:
        /* <DEDUP_REMOVED lines=9> */
.L_x_73:
[----:B------:R-:W-:Y:S05]  /*36a0*/  BSYNC B1 ;  /* 0x0000000000017941 */ /* 0x000fea0003800000 */
.L_x_72:
        /* <DEDUP_REMOVED lines=9> */
.L_x_75:
[----:B------:R-:W-:Y:S05]  /*3740*/  BSYNC B1 ;  /* 0x0000000000017941 */ /* 0x000fea0003800000 */
.L_x_74:
        /* <DEDUP_REMOVED lines=10> */
.L_x_77:
[----:B------:R-:W-:Y:S05]  /*37f0*/  BSYNC B1 ;  /* 0x0000000000017941 */ /* 0x000fea0003800000 */
.L_x_76:
        /* <DEDUP_REMOVED lines=10> */
.L_x_79:
[----:B------:R-:W-:Y:S05]  /*38a0*/  BSYNC B1 ;  /* 0x0000000000017941 */ /* 0x000fea0003800000 */
.L_x_78:
        /* <DEDUP_REMOVED lines=9> */
.L_x_81:
[----:B------:R-:W-:Y:S05]  /*3940*/  BSYNC B1 ;  /* 0x0000000000017941 */ /* 0x000fea0003800000 */
.L_x_80:
        /* <DEDUP_REMOVED lines=9> */
.L_x_83:
[----:B------:R-:W-:Y:S05]  /*39e0*/  BSYNC B1 ;  /* 0x0000000000017941 */ /* 0x000fea0003800000 */
.L_x_82:
        /* <DEDUP_REMOVED lines=10> */
.L_x_85:
[----:B------:R-:W-:Y:S05]  /*3a90*/  BSYNC B1 ;  /* 0x0000000000017941 */ /* 0x000fea0003800000 */
.L_x_84:
        /* <DEDUP_REMOVED lines=10> */
.L_x_87:
[----:B------:R-:W-:Y:S05]  /*3b40*/  BSYNC B1 ;  /* 0x0000000000017941 */ /* 0x000fea0003800000 */
.L_x_86:
        /* <DEDUP_REMOVED lines=9> */
.L_x_89:
[----:B------:R-:W-:Y:S05]  /*3be0*/  BSYNC B1 ;  /* 0x0000000000017941 */ /* 0x000fea0003800000 */
.L_x_88:
        /* <DEDUP_REMOVED lines=9> */
.L_x_91:
[----:B------:R-:W-:Y:S05]  /*3c80*/  BSYNC B1 ;  /* 0x0000000000017941 */ /* 0x000fea0003800000 */
.L_x_90:
        /* <DEDUP_REMOVED lines=10> */
.L_x_93:
[----:B------:R-:W-:Y:S05]  /*3d30*/  BSYNC B1 ;  /* 0x0000000000017941 */ /* 0x000fea0003800000 */
.L_x_92:
        /* <DEDUP_REMOVED lines=10> */
.L_x_95:
[----:B------:R-:W-:Y:S05]  /*3de0*/  BSYNC B1 ;  /* 0x0000000000017941 */ /* 0x000fea0003800000 */
.L_x_94:
[----:B0----5:R-:W-:Y:S01]  /*3df0*/  HADD2.F32 R3, -RZ, R20.H0_H0 ;  /* 0x20000014ff037230 */ /* 0x021fe20000004100 */
[----:B------:R-:W-:Y:S01]  /*3e00*/  ISETP.GT.AND P0, PT, R0, 0x8, P0 ;  /* 0x000000080000780c */ /* 0x000fe20000704270 */
[----:B------:R-:W-:Y:S03]  /*3e10*/  BSSY B1, `(.L_x_96) ;  /* 0x0000007000017945 */ /* 0x000fe60003800000 */
[----:B-1--4-:R-:W-:-:S04]  /*3e20*/  FMUL R4, R3, R58 ;  /* 0x0000003a03047220 */ /* 0x012fc80000400000 */
[----:B------:R-:W-:-:S05]  /*3e30*/  FFMA R4, R53, R57, R4 ;  /* 0x0000003935047223 */ /* 0x000fca0000000004 */
[----:B------:R-:W-:-:S05]  /*3e40*/  F2FP.F16.F32.PACK_AB R4, RZ, R4 ;  /* 0x00000004ff04723e */ /* 0x000fca00000000ff */
[----:B------:R0:W-:Y:S01]  /*3e50*/  @P3 STG.E.U16 desc[UR36][R6.64+0x72], R4 ;  /* 0x0000720406003986 */ /* 0x0001e2000c101524 */
[----:B------:R-:W-:Y:S05]  /*3e60*/  @!P0 BRA `(.L_x_97) ;  /* 0x0000000000048947 */ /* 0x000fea0003800000 */
[----:B------:R1:W5:Y:S02]  /*3e70*/  LDG.E.LTC128B.U16 R20, desc[UR36][R8.64+0x70] ;  /* 0x0000702408147981 */ /* 0x000364000c1e1520 */
.L_x_97:
[----:B------:R-:W-:Y:S05]  /*3e80*/  BSYNC B1 ;  /* 0x0000000000017941 */ /* 0x000fea0003800000 */
.L_x_96:
[----:B-----5:R-:W-:Y:S01]  /*3e90*/  HADD2.F32 R3, -RZ, R20.H0_H0 ;  /* 0x20000014ff037230 */ /* 0x020fe20000004100 */
[----:B------:R-:W-:Y:S01]  /*3ea0*/  ISETP.GT.AND P1, PT, R0, 0x8, P1 ;  /* 0x000000080000780c */ /* 0x000fe20000f24270 */
[----:B0-----:R-:W-:Y:S01]  /*3eb0*/  @P0 IMAD.MOV.U32 R4, RZ, RZ, R10 ;  /* 0x000000ffff040224 */ /* 0x001fe200078e000a */
[----:B------:R-:W-:Y:S01]  /*3ec0*/  BSSY B1, `(.L_x_98) ;  /* 0x0000008000017945 */ /* 0x000fe20003800000 */
[----:B------:R-:W-:Y:S02]  /*3ed0*/  @P0 IMAD.MOV.U32 R5, RZ, RZ, R11 ;  /* 0x000000ffff050224 */ /* 0x000fe400078e000b */
[----:B------:R-:W-:-:S04]  /*3ee0*/  FMUL R3, R3, R58 ;  /* 0x0000003a03037220 */ /* 0x000fc80000400000 */
[----:B------:R-:W-:-:S05]  /*3ef0*/  FFMA R3, R54, R57, R3 ;  /* 0x0000003936037223 */ /* 0x000fca0000000003 */
[----:B------:R-:W-:-:S05]  /*3f00*/  F2FP.F16.F32.PACK_AB R3, RZ, R3 ;  /* 0x00000003ff03723e */ /* 0x000fca00000000ff */
[----:B------:R0:W-:Y:S01]  /*3f10*/  @P0 STG.E.U16 desc[UR36][R4.64+0x70], R3 ;  /* 0x0000700304000986 */ /* 0x0001e2000c101524 */
[----:B------:R-:W-:Y:S05]  /*3f20*/  @!P1 BRA `(.L_x_99) ;  /* 0x0000000000049947 */ /* 0x000fea0003800000 */
[----:B------:R4:W5:Y:S02]  /*3f30*/  LDG.E.LTC128B.U16 R20, desc[UR36][R8.64+0x72] ;  /* 0x0000722408147981 */ /* 0x000964000c1e1520 */
.L_x_99:
[----:B------:R-:W-:Y:S05]  /*3f40*/  BSYNC B1 ;  /* 0x0000000000017941 */ /* 0x000fea0003800000 */
.L_x_98:
[----:B------:R-:W-:Y:S05]  /*3f50*/  @!P1 BRA `(.L_x_100) ;  /* 0x0000000800709947 */ /* 0x000fea0003800000 */
[----:B0----5:R-:W-:-:S05]  /*3f60*/  HADD2.F32 R3, -RZ, R20.H0_H0 ;  /* 0x20000014ff037230 */ /* 0x021fca0000004100 */
[----:B------:R-:W-:-:S04]  /*3f70*/  FMUL R0, R3, R58 ;  /* 0x0000003a03007220 */ /* 0x000fc80000400000 */
[----:B------:R-:W-:-:S05]  /*3f80*/  FFMA R0, R55, R57, R0 ;  /* 0x0000003937007223 */ /* 0x000fca0000000000 */
[----:B------:R-:W-:-:S05]  /*3f90*/  F2FP.F16.F32.PACK_AB R0, RZ, R0 ;  /* 0x00000000ff00723e */ /* 0x000fca00000000ff */
[----:B------:R0:W-:Y:S01]  /*3fa0*/  STG.E.U16 desc[UR36][R10.64+0x72], R0 ;  /* 0x000072000a007986 */ /* 0x0001e2000c101524 */
[----:B------:R-:W-:Y:S05]  /*3fb0*/  BRA `(.L_x_100) ;  /* 0x0000000800587947 */ /* 0x000fea0003800000 */
.L_x_39:
[----:B------:R-:W-:Y:S01]  /*3fc0*/  ISETP.GT.AND P2, PT, R18, 0x1, PT ;  /* 0x000000011200780c */ /* 0x000fe20003f44270 */
[----:B------:R-:W-:Y:S01]  /*3fd0*/  ULDC.64 UR4, c[0x0][0x5c0] ;  /* 0x0001700000047ab9 */ /* 0x000fe20000000a00 */
[-C--:B------:R-:W-:Y:S01]  /*3fe0*/  FMUL R24, R24, R57.reuse ;  /* 0x0000003918187220 */ /* 0x080fe20000400000 */
[-C--:B------:R-:W-:Y:S01]  /*3ff0*/  FMUL R25, R25, R57.reuse ;  /* 0x0000003919197220 */ /* 0x080fe20000400000 */
[----:B------:R-:W-:Y:S01]  /*4000*/  ISETP.GT.AND P1, PT, R0, RZ, P2 ;  /* 0x000000ff0000720c */ /* 0x000fe20001724270 */
[-C--:B------:R-:W-:Y:S01]  /*4010*/  FMUL R26, R26, R57.reuse ;  /* 0x000000391a1a7220 */ /* 0x080fe20000400000 */
[----:B------:R-:W-:Y:S01]  /*4020*/  LEA R4, P4, R72, UR4, 0x1 ;  /* 0x0000000448047c11 */ /* 0x000fe2000f8808ff */
[-C--:B------:R-:W-:Y:S01]  /*4030*/  FMUL R27, R27, R57.reuse ;  /* 0x000000391b1b7220 */ /* 0x080fe20000400000 */
[----:B------:R-:W-:Y:S01]  /*4040*/  F2FP.F16.F32.PACK_AB R24, RZ, R24 ;  /* 0x00000018ff18723e */ /* 0x000fe200000000ff */
[-C--:B------:R-:W-:Y:S01]  /*4050*/  FMUL R28, R28, R57.reuse ;  /* 0x000000391c1c7220 */ /* 0x080fe20000400000 */
[----:B------:R-:W-:Y:S01]  /*4060*/  LEA.HI.X R5, R72, UR5, R83, 0x1, P4 ;  /* 0x0000000548057c11 */ /* 0x000fe2000a0f0c53 */
[----:B------:R-:W-:Y:S01]  /*4070*/  FMUL R29, R29, R57 ;  /* 0x000000391d1d7220 */ /* 0x000fe20000400000 */
[----:B------:R-:W-:Y:S01]  /*4080*/  F2FP.F16.F32.PACK_AB R25, RZ, R25 ;  /* 0x00000019ff19723e */ /* 0x000fe200000000ff */
[-C--:B------:R-:W-:Y:S01]  /*4090*/  FMUL R30, R30, R57.reuse ;  /* 0x000000391e1e7220 */ /* 0x080fe20000400000 */
[C---:B------:R-:W-:Y:S01]  /*40a0*/  ISETP.GT.AND P2, PT, R0.reuse, 0x8, P2 ;  /* 0x000000080000780c */ /* 0x040fe20001744270 */
[----:B------:R-:W-:Y:S01]  /*40b0*/  @P3 STG.E.U16 desc[UR36][R4.64], R24 ;  /* 0x0000001804003986 */ /* 0x000fe2000c101524 */
[----:B------:R-:W-:Y:S01]  /*40c0*/  SHF.L.U64.HI R3, R59, 0x1, R64 ;  /* 0x000000013b037819 */ /* 0x000fe20000010240 */
[-C--:B------:R-:W-:Y:S01]  /*40d0*/  FMUL R31, R31, R57.reuse ;  /* 0x000000391f1f7220 */ /* 0x080fe20000400000 */
[----:B------:R-:W-:Y:S01]  /*40e0*/  LEA R6, P3, R59, R4, 0x1 ;  /* 0x000000043b067211 */ /* 0x000fe200078608ff */
[----:B------:R-:W-:Y:S01]  /*40f0*/  @P1 STG.E.U16 desc[UR36][R4.64+0x2], R25 ;  /* 0x0000021904001986 */ /* 0x000fe2000c101524 */
[----:B------:R-:W-:Y:S01]  /*4100*/  ISETP.GT.AND P1, PT, R0, 0x8, P0 ;  /* 0x000000080000780c */ /* 0x000fe20000724270 */
[----:B------:R-:W-:Y:S01]  /*4110*/  FMUL R32, R32, R57 ;  /* 0x0000003920207220 */ /* 0x000fe20000400000 */
[----:B------:R-:W-:Y:S01]  /*4120*/  F2FP.F16.F32.PACK_AB R26, RZ, R26 ;  /* 0x0000001aff1a723e */ /* 0x000fe200000000ff */
[----:B------:R-:W-:Y:S01]  /*4130*/  IMAD.X R7, R3, 0x1, R5, P3 ;  /* 0x0000000103077824 */ /* 0x000fe200018e0605 */
[----:B------:R-:W-:Y:S01]  /*4140*/  F2FP.F16.F32.PACK_AB R27, RZ, R27 ;  /* 0x0000001bff1b723e */ /* 0x000fe200000000ff */
[-C--:B------:R-:W-:Y:S01]  /*4150*/  FMUL R33, R33, R57.reuse ;  /* 0x0000003921217220 */ /* 0x080fe20000400000 */
[----:B------:R-:W-:Y:S01]  /*4160*/  ISETP.GT.AND P0, PT, R18, 0x8, PT ;  /* 0x000000081200780c */ /* 0x000fe20003f04270 */
[-C--:B------:R-:W-:Y:S01]  /*4170*/  FMUL R34, R34, R57.reuse ;  /* 0x0000003922227220 */ /* 0x080fe20000400000 */
[----:B------:R-:W-:Y:S01]  /*4180*/  F2FP.F16.F32.PACK_AB R28, RZ, R28 ;  /* 0x0000001cff1c723e */ /* 0x000fe200000000ff */
[-C--:B------:R-:W-:Y:S01]  /*4190*/  FMUL R35, R35, R57.reuse ;  /* 0x0000003923237220 */ /* 0x080fe20000400000 */
[----:B------:R-:W-:Y:S01]  /*41a0*/  ISETP.GT.AND P4, PT, R0, RZ, P0 ;  /* 0x000000ff0000720c */ /* 0x000fe20000784270 */
[----:B------:R-:W-:Y:S01]  /*41b0*/  FMUL R36, R36, R57 ;  /* 0x0000003924247220 */ /* 0x000fe20000400000 */
[----:B------:R-:W-:Y:S01]  /*41c0*/  F2FP.F16.F32.PACK_AB R29, RZ, R29 ;  /* 0x0000001dff1d723e */ /* 0x000fe200000000ff */
[----:B------:R-:W-:Y:S01]  /*41d0*/  @P1 STG.E.U16 desc[UR36][R6.64], R26 ;  /* 0x0000001a06001986 */ /* 0x000fe2000c101524 */
[----:B------:R-:W-:Y:S01]  /*41e0*/  ISETP.GT.AND P1, PT, R0, 0x8, P0 ;  /* 0x000000080000780c */ /* 0x000fe20000724270 */
[-C--:B------:R-:W-:Y:S01]  /*41f0*/  FMUL R37, R37, R57.reuse ;  /* 0x0000003925257220 */ /* 0x080fe20000400000 */
[C---:B------:R-:W-:Y:S01]  /*4200*/  ISETP.GT.AND P0, PT, R18.reuse, 0x10, PT ;  /* 0x000000101200780c */ /* 0x040fe20003f04270 */
[----:B------:R-:W-:Y:S01]  /*4210*/  @P2 STG.E.U16 desc[UR36][R6.64+0x2], R27 ;  /* 0x0000021b06002986 */ /* 0x000fe2000c101524 */
[----:B------:R-:W-:Y:S01]  /*4220*/  ISETP.GT.AND P2, PT, R18, 0x9, PT ;  /* 0x000000091200780c */ /* 0x000fe20003f44270 */
[-C--:B------:R-:W-:Y:S01]  /*4230*/  FMUL R38, R38, R57.reuse ;  /* 0x0000003926267220 */ /* 0x080fe20000400000 */
[----:B------:R-:W-:Y:S01]  /*4240*/  F2FP.F16.F32.PACK_AB R30, RZ, R30 ;  /* 0x0000001eff1e723e */ /* 0x000fe200000000ff */
[-C--:B------:R-:W-:Y:S01]  /*4250*/  FMUL R39, R39, R57.reuse ;  /* 0x0000003927277220 */ /* 0x080fe20000400000 */
[C---:B------:R-:W-:Y:S01]  /*4260*/  ISETP.GT.AND P3, PT, R0.reuse, RZ, P2 ;  /* 0x000000ff0000720c */ /* 0x040fe20001764270 */
[----:B------:R-:W-:Y:S01]  /*4270*/  @P4 STG.E.U16 desc[UR36][R4.64+0x10], R28 ;  /* 0x0000101c04004986 */ /* 0x000fe2000c101524 */
[----:B------:R-:W-:Y:S01]  /*4280*/  ISETP.GT.AND P2, PT, R0, 0x8, P2 ;  /* 0x000000080000780c */ /* 0x000fe20001744270 */
[----:B------:R-:W-:Y:S01]  /*4290*/  FMUL R40, R40, R57 ;  /* 0x0000003928287220 */ /* 0x000fe20000400000 */
[----:B------:R-:W-:Y:S01]  /*42a0*/  F2FP.F16.F32.PACK_AB R31, RZ, R31 ;  /* 0x0000001fff1f723e */ /* 0x000fe200000000ff */
[-C--:B------:R-:W-:Y:S01]  /*42b0*/  FMUL R41, R41, R57.reuse ;  /* 0x0000003929297220 */ /* 0x080fe20000400000 */
[----:B------:R-:W-:Y:S01]  /*42c0*/  ISETP.GT.AND P4, PT, R0, RZ, P0 ;  /* 0x000000ff0000720c */ /* 0x000fe20000784270 */
[-C--:B------:R-:W-:Y:S01]  /*42d0*/  FMUL R42, R42, R57.reuse ;  /* 0x000000392a2a7220 */ /* 0x080fe20000400000 */
[----:B------:R-:W-:Y:S01]  /*42e0*/  F2FP.F16.F32.PACK_AB R32, RZ, R32 ;  /* 0x00000020ff20723e */ /* 0x000fe200000000ff */
[----:B------:R-:W-:Y:S01]  /*42f0*/  FMUL R43, R43, R57 ;  /* 0x000000392b2b7220 */ /* 0x000fe20000400000 */
[----:B------:R-:W-:Y:S01]  /*4300*/  F2FP.F16.F32.PACK_AB R33, RZ, R33 ;  /* 0x00000021ff21723e */ /* 0x000fe200000000ff */
[-C--:B------:R-:W-:Y:S01]  /*4310*/  FMUL R44, R44, R57.reuse ;  /* 0x000000392c2c7220 */ /* 0x080fe20000400000 */
[----:B------:R-:W-:Y:S01]  /*4320*/  F2FP.F16.F32.PACK_AB R34, RZ, R34 ;  /* 0x00000022ff22723e */ /* 0x000fe200000000ff */
[----:B------:R-:W-:Y:S01]  /*4330*/  @P3 STG.E.U16 desc[UR36][R4.64+0x12], R29 ;  /* 0x0000121d04003986 */ /* 0x000fe2000c101524 */
[----:B------:R-:W-:Y:S01]  /*4340*/  ISETP.GT.AND P3, PT, R18, 0x11, PT ;  /* 0x000000111200780c */ /* 0x000fe20003f64270 */
[----:B------:R-:W-:Y:S01]  /*4350*/  FMUL R45, R45, R57 ;  /* 0x000000392d2d7220 */ /* 0x000fe20000400000 */
[----:B------:R-:W-:Y:S01]  /*4360*/  F2FP.F16.F32.PACK_AB R35, RZ, R35 ;  /* 0x00000023ff23723e */ /* 0x000fe200000000ff */
[----:B------:R-:W-:Y:S01]  /*4370*/  @P1 STG.E.U16 desc[UR36][R6.64+0x10], R30 ;  /* 0x0000101e06001986 */ /* 0x000fe2000c101524 */
[----:B------:R-:W-:Y:S01]  /*4380*/  ISETP.GT.AND P1, PT, R0, 0x8, P0 ;  /* 0x000000080000780c */ /* 0x000fe20000724270 */
[-C--:B------:R-:W-:Y:S01]  /*4390*/  FMUL R46, R46, R57.reuse ;  /* 0x000000392e2e7220 */ /* 0x080fe20000400000 */
[----:B------:R-:W-:Y:S01]  /*43a0*/  ISETP.GT.AND P0, PT, R18, 0x18, PT ;  /* 0x000000181200780c */ /* 0x000fe20003f04270 */
[----:B------:R-:W-:Y:S01]  /*43b0*/  @P2 STG.E.U16 desc[UR36][R6.64+0x12], R31 ;  /* 0x0000121f06002986 */ /* 0x000fe2000c101524 */
[C---:B------:R-:W-:Y:S01]  /*43c0*/  ISETP.GT.AND P2, PT, R0.reuse, RZ, P3 ;  /* 0x000000ff0000720c */ /* 0x040fe20001f44270 */
[-C--:B------:R-:W-:Y:S01]  /*43d0*/  FMUL R47, R47, R57.reuse ;  /* 0x000000392f2f7220 */ /* 0x080fe20000400000 */
[C---:B------:R-:W-:Y:S01]  /*43e0*/  ISETP.GT.AND P3, PT, R0.reuse, 0x8, P3 ;  /* 0x000000080000780c */ /* 0x040fe20001f64270 */
[----:B------:R-:W-:Y:S01]  /*43f0*/  @P4 STG.E.U16 desc[UR36][R4.64+0x20], R32 ;  /* 0x0000202004004986 */ /* 0x000fe2000c101524 */
[----:B------:R-:W-:Y:S01]  /*4400*/  ISETP.GT.AND P4, PT, R0, RZ, P0 ;  /* 0x000000ff0000720c */ /* 0x000fe20000784270 */
[-C--:B------:R-:W-:Y:S01]  /*4410*/  FMUL R48, R48, R57.reuse ;  /* 0x0000003930307220 */ /* 0x080fe20000400000 */
[----:B------:R-:W-:Y:S01]  /*4420*/  F2FP.F16.F32.PACK_AB R36, RZ, R36 ;  /* 0x00000024ff24723e */ /* 0x000fe200000000ff */
[----:B------:R-:W-:Y:S01]  /*4430*/  FMUL R49, R49, R57 ;  /* 0x0000003931317220 */ /* 0x000fe20000400000 */
[----:B------:R-:W-:Y:S01]  /*4440*/  F2FP.F16.F32.PACK_AB R37, RZ, R37 ;  /* 0x00000025ff25723e */ /* 0x000fe200000000ff */
[-C--:B------:R-:W-:Y:S01]  /*4450*/  FMUL R50, R50, R57.reuse ;  /* 0x0000003932327220 */ /* 0x080fe20000400000 */
[----:B------:R-:W-:Y:S01]  /*4460*/  F2FP.F16.F32.PACK_AB R38, RZ, R38 ;  /* 0x00000026ff26723e */ /* 0x000fe200000000ff */
[----:B------:R-:W-:Y:S01]  /*4470*/  FMUL R51, R51, R57 ;  /* 0x0000003933337220 */ /* 0x000fe20000400000 */
[----:B------:R-:W-:Y:S01]  /*4480*/  F2FP.F16.F32.PACK_AB R39, RZ, R39 ;  /* 0x00000027ff27723e */ /* 0x000fe200000000ff */
[----:B------:R-:W-:Y:S01]  /*4490*/  @P2 STG.E.U16 desc[UR36][R4.64+0x22], R33 ;  /* 0x0000222104002986 */ /* 0x000fe2000c101524 */
[----:B------:R-:W-:Y:S01]  /*44a0*/  F2FP.F16.F32.PACK_AB R40, RZ, R40 ;  /* 0x00000028ff28723e */ /* 0x000fe200000000ff */
        /* <DEDUP_REMOVED lines=10> */
[----:B------:R-:W-:Y:S01]  /*4550*/  @P4 STG.E.U16 desc[UR36][R4.64+0x30], R36 ;  /* 0x0000302404004986 */ /* 0x000fe2000c101524 */
[C---:B------:R-:W-:Y:S01]  /*4560*/  ISETP.GT.AND P2, PT, R0.reuse, RZ, P3 ;  /* 0x000000ff0000720c */ /* 0x040fe20001f44270 */
[----:B------:R-:W-:Y:S01]  /*4570*/  FMUL R55, R55, R57 ;  /* 0x0000003937377220 */ /* 0x000fe20000400000 */
[----:B------:R-:W-:-:S02]  /*4580*/  ISETP.GT.AND P4, PT, R0, 0x8, P3 ;  /* 0x000000080000780c */ /* 0x000fc40001f84270 */
[C---:B------:R-:W-:Y:S02]  /*4590*/  ISETP.GT.AND P3, PT, R0.reuse, RZ, P0 ;  /* 0x000000ff0000720c */ /* 0x040fe40000764270 */
[----:B------:R-:W-:Y:S02]  /*45a0*/  ISETP.GT.AND P0, PT, R0, 0x8, P0 ;  /* 0x000000080000780c */ /* 0x000fe40000704270 */
[----:B------:R-:W-:Y:S02]  /*45b0*/  F2FP.F16.F32.PACK_AB R43, RZ, R43 ;  /* 0x0000002bff2b723e */ /* 0x000fe400000000ff */
[----:B------:R-:W-:Y:S02]  /*45c0*/  F2FP.F16.F32.PACK_AB R44, RZ, R44 ;  /* 0x0000002cff2c723e */ /* 0x000fe400000000ff */
[----:B------:R-:W-:Y:S01]  /*45d0*/  F2FP.F16.F32.PACK_AB R45, RZ, R45 ;  /* 0x0000002dff2d723e */ /* 0x000fe200000000ff */
[----:B------:R-:W-:Y:S01]  /*45e0*/  @P2 STG.E.U16 desc[UR36][R4.64+0x32], R37 ;  /* 0x0000322504002986 */ /* 0x000fe2000c101524 */
[----:B------:R-:W-:-:S02]  /*45f0*/  F2FP.F16.F32.PACK_AB R46, RZ, R46 ;  /* 0x0000002eff2e723e */ /* 0x000fc400000000ff */
[----:B------:R-:W-:Y:S01]  /*4600*/  F2FP.F16.F32.PACK_AB R47, RZ, R47 ;  /* 0x0000002fff2f723e */ /* 0x000fe200000000ff */
[----:B------:R-:W-:Y:S01]  /*4610*/  @P1 STG.E.U16 desc[UR36][R6.64+0x30], R38 ;  /* 0x0000302606001986 */ /* 0x000fe2000c101524 */
[C---:B------:R-:W-:Y:S02]  /*4620*/  ISETP.GT.AND P1, PT, R18.reuse, 0x28, PT ;  /* 0x000000281200780c */ /* 0x040fe40003f24270 */
[----:B------:R-:W-:Y:S01]  /*4630*/  F2FP.F16.F32.PACK_AB R48, RZ, R48 ;  /* 0x00000030ff30723e */ /* 0x000fe200000000ff */
[----:B------:R-:W-:Y:S01]  /*4640*/  @P4 STG.E.U16 desc[UR36][R6.64+0x32], R39 ;  /* 0x0000322706004986 */ /* 0x000fe2000c101524 */
[----:B------:R-:W-:Y:S02]  /*4650*/  ISETP.GT.AND P4, PT, R18, 0x21, PT ;  /* 0x000000211200780c */ /* 0x000fe40003f84270 */
[----:B------:R-:W-:Y:S01]  /*4660*/  F2FP.F16.F32.PACK_AB R49, RZ, R49 ;  /* 0x00000031ff31723e */ /* 0x000fe200000000ff */
[----:B------:R-:W-:Y:S01]  /*4670*/  @P3 STG.E.U16 desc[UR36][R4.64+0x40], R40 ;  /* 0x0000402804003986 */ /* 0x000fe2000c101524 */
[----:B------:R-:W-:-:S02]  /*4680*/  ISETP.GT.AND P2, PT, R0, RZ, P4 ;  /* 0x000000ff0000720c */ /* 0x000fc40002744270 */
[C---:B------:R-:W-:Y:S02]  /*4690*/  ISETP.GT.AND P4, PT, R0.reuse, 0x8, P4 ;  /* 0x000000080000780c */ /* 0x040fe40002784270 */
        /* <DEDUP_REMOVED lines=9> */
[----:B------:R-:W-:Y:S02]  /*4730*/  ISETP.GT.AND P0, PT, R18, 0x29, PT ;  /* 0x000000291200780c */ /* 0x000fe40003f04270 */
[----:B------:R-:W-:Y:S01]  /*4740*/  F2FP.F16.F32.PACK_AB R55, RZ, R55 ;  /* 0x00000037ff37723e */ /* 0x000fe200000000ff */
[----:B------:R-:W-:Y:S01]  /*4750*/  @P4 STG.E.U16 desc[UR36][R6.64+0x42], R43 ;  /* 0x0000422b06004986 */ /* 0x000fe2000c101524 */
[C---:B------:R-:W-:Y:S02]  /*4760*/  ISETP.GT.AND P2, PT, R0.reuse, RZ, P0 ;  /* 0x000000ff0000720c */ /* 0x040fe40000744270 */
[----:B------:R-:W-:Y:S01]  /*4770*/  ISETP.GT.AND P0, PT, R0, 0x8, P0 ;  /* 0x000000080000780c */ /* 0x000fe20000704270 */
[----:B------:R-:W-:Y:S01]  /*4780*/  @P3 STG.E.U16 desc[UR36][R4.64+0x50], R44 ;  /* 0x0000502c04003986 */ /* 0x000fe2000c101524 */
[----:B------:R-:W-:-:S04]  /*4790*/  ISETP.GT.AND P3, PT, R18, 0x30, PT ;  /* 0x000000301200780c */ /* 0x000fc80003f64270 */
[C---:B------:R-:W-:Y:S02]  /*47a0*/  ISETP.GT.AND P4, PT, R0.reuse, RZ, P3 ;  /* 0x000000ff0000720c */ /* 0x040fe40001f84270 */
[----:B------:R-:W-:-:S03]  /*47b0*/  ISETP.GT.AND P3, PT, R0, 0x8, P3 ;  /* 0x000000080000780c */ /* 0x000fc60001f64270 */
[----:B------:R-:W-:Y:S01]  /*47c0*/  @P2 STG.E.U16 desc[UR36][R4.64+0x52], R45 ;  /* 0x0000522d04002986 */ /* 0x000fe2000c101524 */
[----:B------:R-:W-:-:S03]  /*47d0*/  ISETP.GT.AND P2, PT, R18, 0x39, PT ;  /* 0x000000391200780c */ /* 0x000fc60003f44270 */
[----:B------:R-:W-:Y:S01]  /*47e0*/  @P1 STG.E.U16 desc[UR36][R6.64+0x50], R46 ;  /* 0x0000502e06001986 */ /* 0x000fe2000c101524 */
[----:B------:R-:W-:-:S03]  /*47f0*/  ISETP.GT.AND P1, PT, R18, 0x38, PT ;  /* 0x000000381200780c */ /* 0x000fc60003f24270 */
[----:B------:R-:W-:Y:S01]  /*4800*/  @P0 STG.E.U16 desc[UR36][R6.64+0x52], R47 ;  /* 0x0000522f06000986 */ /* 0x000fe2000c101524 */
[----:B------:R-:W-:-:S03]  /*4810*/  ISETP.GT.AND P0, PT, R18, 0x31, PT ;  /* 0x000000311200780c */ /* 0x000fc60003f04270 */
[----:B------:R-:W-:Y:S01]  /*4820*/  @P4 STG.E.U16 desc[UR36][R4.64+0x60], R48 ;  /* 0x0000603004004986 */ /* 0x000fe2000c101524 */
[C---:B------:R-:W-:Y:S02]  /*4830*/  ISETP.GT.AND P4, PT, R0.reuse, RZ, P0 ;  /* 0x000000ff0000720c */ /* 0x040fe40000784270 */
[----:B------:R-:W-:-:S11]  /*4840*/  ISETP.GT.AND P0, PT, R0, 0x8, P0 ;  /* 0x000000080000780c */ /* 0x000fd60000704270 */
[----:B------:R-:W-:Y:S01]  /*4850*/  @P4 STG.E.U16 desc[UR36][R4.64+0x62], R49 ;  /* 0x0000623104004986 */ /* 0x000fe2000c101524 */
[C---:B------:R-:W-:Y:S02]  /*4860*/  ISETP.GT.AND P4, PT, R0.reuse, RZ, P2 ;  /* 0x000000ff0000720c */ /* 0x040fe40001784270 */
[C---:B------:R-:W-:Y:S01]  /*4870*/  ISETP.GT.AND P2, PT, R0.reuse, 0x8, P2 ;  /* 0x000000080000780c */ /* 0x040fe20001744270 */
[----:B------:R-:W-:Y:S01]  /*4880*/  @P3 STG.E.U16 desc[UR36][R6.64+0x60], R50 ;  /* 0x0000603206003986 */ /* 0x000fe2000c101524 */
[C---:B------:R-:W-:Y:S02]  /*4890*/  ISETP.GT.AND P3, PT, R0.reuse, RZ, P1 ;  /* 0x000000ff0000720c */ /* 0x040fe40000f64270 */
[----:B------:R-:W-:Y:S01]  /*48a0*/  ISETP.GT.AND P1, PT, R0, 0x8, P1 ;  /* 0x000000080000780c */ /* 0x000fe20000f24270 */
[----:B------:R-:W-:Y:S10]  /*48b0*/  @P0 STG.E.U16 desc[UR36][R6.64+0x62], R51 ;  /* 0x0000623306000986 */ /* 0x000ff4000c101524 */
[----:B------:R-:W-:Y:S04]  /*48c0*/  @P3 STG.E.U16 desc[UR36][R4.64+0x70], R52 ;  /* 0x0000703404003986 */ /* 0x000fe8000c101524 */
[----:B------:R0:W-:Y:S02]  /*48d0*/  @P4 STG.E.U16 desc[UR36][R4.64+0x72], R53 ;  /* 0x0000723504004986 */ /* 0x0001e4000c101524 */
[----:B0-----:R-:W-:-:S02]  /*48e0*/  @P1 IMAD.MOV.U32 R4, RZ, RZ, R6 ;  /* 0x000000ffff041224 */ /* 0x001fc400078e0006 */
[----:B------:R-:W-:-:S05]  /*48f0*/  @P1 IMAD.MOV.U32 R5, RZ, RZ, R7 ;  /* 0x000000ffff051224 */ /* 0x000fca00078e0007 */
[----:B------:R0:W-:Y:S04]  /*4900*/  @P1 STG.E.U16 desc[UR36][R4.64+0x70], R54 ;  /* 0x0000703604001986 */ /* 0x0001e8000c101524 */
[----:B------:R0:W-:Y:S02]  /*4910*/  @P2 STG.E.U16 desc[UR36][R6.64+0x72], R55 ;  /* 0x0000723706002986 */ /* 0x0001e4000c101524 */
.L_x_100:
[----:B------:R-:W-:Y:S05]  /*4920*/  BSYNC B0 ;  /* 0x0000000000007941 */ /* 0x000fea0003800000 */
.L_x_38:
[----:B0-----:R-:W2:Y:S01]  /*4930*/  LDL.64 R4, [R1] ;  /* 0x0000000001047983 */ /* 0x001ea20000100a00 */
[----:B------:R-:W-:Y:S01]  /*4940*/  ULDC.64 UR4, c[0x0][0x650] ;  /* 0x0001940000047ab9 */ /* 0x000fe20000000a00 */
[----:B------:R-:W-:Y:S02]  /*4950*/  IMAD.U32 R0, RZ, RZ, UR44 ;  /* 0x0000002cff007e24 */ /* 0x000fe4000f8e00ff */
[----:B------:R-:W-:Y:S02]  /*4960*/  IMAD.MOV.U32 R22, RZ, RZ, -0x1 ;  /* 0xffffffffff167424 */ /* 0x000fe400078e00ff */
[----:B------:R0:W-:Y:S01]  /*4970*/  SYNCS.ARRIVE.TRANS64.A1T0 RZ, [R0+UR48], RZ ;  /* 0x000000ff00ff79a7 */ /* 0x0001e20008100030 */
[----:B------:R-:W-:Y:S02]  /*4980*/  IMAD.MOV.U32 R18, RZ, RZ, -0x1 ;  /* 0xffffffffff127424 */ /* 0x000fe400078e00ff */
[----:B------:R-:W-:Y:S01]  /*4990*/  IMAD.MOV.U32 R19, RZ, RZ, -0x1 ;  /* 0xffffffffff137424 */ /* 0x000fe200078e00ff */
[----:B0-----:R-:W-:-:S02]  /*49a0*/  PRMT R0, RZ, 0x7610, R0 ;  /* 0x00007610ff007816 */ /* 0x001fc40000000000 */
[----:B--2---:R-:W-:-:S05]  /*49b0*/  LEA R16, P0, R4, R16, 0x1 ;  /* 0x0000001004107211 */ /* 0x004fca00078008ff */
[----:B------:R-:W-:Y:S01]  /*49c0*/  IMAD.X R17, R66, 0x1, R17, P0 ;  /* 0x0000000142117824 */ /* 0x000fe200000e0611 */
[----:B------:R-:W-:-:S04]  /*49d0*/  ISETP.GE.U32.AND P0, PT, R16, UR4, PT ;  /* 0x0000000410007c0c */ /* 0x000fc8000bf06070 */
[----:B------:R-:W-:-:S13]  /*49e0*/  ISETP.GE.U32.AND.EX P0, PT, R17, UR5, PT, P0 ;  /* 0x0000000511007c0c */ /* 0x000fda000bf06100 */
[----:B------:R-:W-:Y:S05]  /*49f0*/  @P0 BRA `(.L_x_101) ;  /* 0x00000004004c0947 */ /* 0x000fea0003800000 */
[----:B------:R-:W0:Y:S01]  /*4a00*/  LDC.64 R10, c[0x0][0x628] ;  /* 0x00018a00ff0a7b82 */ /* 0x000e220000000a00 */
[----:B------:R-:W2:Y:S01]  /*4a10*/  S2R R12, SR_CTAID.X ;  /* 0x00000000000c7919 */ /* 0x000ea20000002500 */
[----:B-1-34-:R-:W-:Y:S02]  /*4a20*/  IMAD.MOV.U32 R8, RZ, RZ, R16 ;  /* 0x000000ffff087224 */ /* 0x01afe400078e0010 */
[----:B------:R-:W-:Y:S01]  /*4a30*/  IMAD.MOV.U32 R9, RZ, RZ, R17 ;  /* 0x000000ffff097224 */ /* 0x000fe200078e0011 */
[----:B------:R-:W1:Y:S03]  /*4a40*/  S2R R18, SR_CTAID.Y ;  /* 0x0000000000127919 */ /* 0x000e660000002600 */
[----:B------:R-:W3:Y:S08]  /*4a50*/  LDC R0, c[0x0][0x630] ;  /* 0x00018c00ff007b82 */ /* 0x000ef00000000800 */
[----:B------:R-:W4:Y:S01]  /*4a60*/  LDC.64 R14, c[0x0][0x620] ;  /* 0x00018800ff0e7b82 */ /* 0x000f220000000a00 */
[----:B0-----:R-:W-:-:S04]  /*4a70*/  ISETP.NE.U32.AND P0, PT, R10, RZ, PT ;  /* 0x000000ff0a00720c */ /* 0x001fc80003f05070 */
[----:B------:R-:W-:-:S13]  /*4a80*/  ISETP.NE.AND.EX P0, PT, R11, RZ, PT, P0 ;  /* 0x000000ff0b00720c */ /* 0x000fda0003f05300 */
[----:B-1234-:R-:W-:Y:S05]  /*4a90*/  @!P0 BRA `(.L_x_102) ;  /* 0x0000000000288947 */ /* 0x01efea0003800000 */
[----:B------:R-:W0:Y:S02]  /*4aa0*/  LDC R3, c[0x0][0x634] ;  /* 0x00018d00ff037b82 */ /* 0x000e240000000800 */
[----:B0-----:R-:W-:-:S05]  /*4ab0*/  IADD3 R3, P0, R16, R3, RZ ;  /* 0x0000000310037210 */ /* 0x001fca0007f1e0ff */
        /* <DEDUP_REMOVED lines=8> */
.L_x_102:
[-CC-:B------:R-:W-:Y:S01]  /*4b40*/  SHF.R.U64 R19, R8, R0.reuse, R9.reuse ;  /* 0x0000000008137219 */ /* 0x180fe20000001209 */
[----:B------:R-:W0:Y:S01]  /*4b50*/  LDC.64 R26, c[0x0][0x640] ;  /* 0x00019000ff1a7b82 */ /* 0x000e220000000a00 */
[----:B------:R-:W-:Y:S01]  /*4b60*/  SHF.R.U32.HI R0, RZ, R0, R9 ;  /* 0x00000000ff007219 */ /* 0x000fe20000011609 */
[----:B------:R-:W-:Y:S01]  /*4b70*/  ULDC UR4, c[0x0][0x150] ;  /* 0x0000540000047ab9 */ /* 0x000fe20000000800 */
[----:B------:R-:W-:Y:S02]  /*4b80*/  IADD3 R3, P0, RZ, -R19, RZ ;  /* 0x80000013ff037210 */ /* 0x000fe40007f1e0ff */
[----:B------:R-:W-:-:S03]  /*4b90*/  I2FP.F32.U32 R7, R12 ;  /* 0x0000000c00077245 */ /* 0x000fc60000201000 */
[----:B------:R-:W1:Y:S01]  /*4ba0*/  LDC R6, c[0x0][0x618] ;  /* 0x00018600ff067b82 */ /* 0x000e620000000800 */
[----:B------:R-:W-:Y:S02]  /*4bb0*/  IMAD.X R5, RZ, RZ, ~R0, P0 ;  /* 0x000000ffff057224 */ /* 0x000fe400000e0e00 */
[----:B------:R-:W-:Y:S01]  /*4bc0*/  FMUL R7, R7, UR4 ;  /* 0x0000000407077c20 */ /* 0x000fe20008400000 */
[----:B------:R-:W-:Y:S01]  /*4bd0*/  ULDC UR4, c[0x0][0x154] ;  /* 0x0000550000047ab9 */ /* 0x000fe20000000800 */
[-C--:B------:R-:W-:Y:S02]  /*4be0*/  IMAD R0, R5, R14.reuse, RZ ;  /* 0x0000000e05007224 */ /* 0x080fe400078e02ff */
[C---:B------:R-:W-:Y:S01]  /*4bf0*/  IMAD.WIDE.U32 R4, R3.reuse, R14, R16 ;  /* 0x0000000e03047225 */ /* 0x040fe200078e0010 */
[----:B------:R-:W2:Y:S01]  /*4c00*/  LDC R11, c[0x0][0x608] ;  /* 0x00018200ff0b7b82 */ /* 0x000ea20000000800 */
[----:B------:R-:W3:Y:S02]  /*4c10*/  F2I.U32.TRUNC.NTZ R7, R7 ;  /* 0x0000000700077305 */ /* 0x000ee4000020f000 */
[----:B------:R-:W-:-:S04]  /*4c20*/  IMAD R3, R3, R15, R0 ;  /* 0x0000000f03037224 */ /* 0x000fc800078e0200 */
[----:B------:R-:W-:Y:S01]  /*4c30*/  IMAD.IADD R3, R5, 0x1, R3 ;  /* 0x0000000105037824 */ /* 0x000fe200078e0203 */
[----:B------:R-:W4:Y:S01]  /*4c40*/  LDC R8, c[0x0][0x658] ;  /* 0x00019600ff087b82 */ /* 0x000f220000000800 */
[----:B------:R-:W-:Y:S02]  /*4c50*/  I2FP.F32.U32 R5, R18 ;  /* 0x0000001200057245 */ /* 0x000fe40000201000 */
[----:B0-----:R-:W-:-:S04]  /*4c60*/  ISETP.NE.U32.AND P0, PT, R26, RZ, PT ;  /* 0x000000ff1a00720c */ /* 0x001fc80003f05070 */
[----:B------:R-:W-:Y:S01]  /*4c70*/  ISETP.NE.AND.EX P0, PT, R27, RZ, PT, P0 ;  /* 0x000000ff1b00720c */ /* 0x000fe20003f05300 */
[----:B------:R-:W0:Y:S01]  /*4c80*/  LDC R9, c[0x0][0x144] ;  /* 0x00005100ff097b82 */ /* 0x000e220000000800 */
[-C--:B-1----:R-:W-:Y:S01]  /*4c90*/  SHF.R.U32.HI R0, RZ, R6.reuse, R3 ;  /* 0x00000006ff007219 */ /* 0x082fe20000011603 */
[----:B---3--:R-:W-:Y:S01]  /*4ca0*/  IMAD.MOV R7, RZ, RZ, -R7 ;  /* 0x000000ffff077224 */ /* 0x008fe200078e0a07 */
[----:B------:R-:W-:Y:S01]  /*4cb0*/  SHF.R.U64 R13, R4, R6, R3 ;  /* 0x00000006040d7219 */ /* 0x000fe20000001203 */
[----:B------:R-:W-:-:S04]  /*4cc0*/  FMUL R6, R5, UR4 ;  /* 0x0000000405067c20 */ /* 0x000fc80008400000 */
[----:B------:R-:W1:Y:S01]  /*4cd0*/  LDC R21, c[0x0][0x148] ;  /* 0x00005200ff157b82 */ /* 0x000e620000000800 */
[-CC-:B--2---:R-:W-:Y:S02]  /*4ce0*/  SHF.R.U64 R10, R13, R11.reuse, R0.reuse ;  /* 0x0000000b0d0a7219 */ /* 0x184fe40000001200 */
[----:B------:R-:W-:Y:S02]  /*4cf0*/  SHF.R.U32.HI R3, RZ, R11, R0 ;  /* 0x0000000bff037219 */ /* 0x000fe40000011600 */
[----:B------:R2:W3:Y:S03]  /*4d00*/  F2I.U32.TRUNC.NTZ R0, R6 ;  /* 0x0000000600007305 */ /* 0x0004e6000020f000 */
[----:B------:R-:W1:Y:S01]  /*4d10*/  LDC R14, c[0x0][0x648] ;  /* 0x00019200ff0e7b82 */ /* 0x000e620000000800 */
[-CC-:B----4-:R-:W-:Y:S02]  /*4d20*/  SHF.R.U64 R15, R10, R8.reuse, R3.reuse ;  /* 0x000000080a0f7219 */ /* 0x190fe40000001203 */
[----:B------:R-:W-:-:S03]  /*4d30*/  SHF.R.U32.HI R5, RZ, R8, R3 ;  /* 0x00000008ff057219 */ /* 0x000fc60000011603 */
[----:B------:R-:W-:Y:S02]  /*4d40*/  IMAD.MOV.U32 R4, RZ, RZ, R15 ;  /* 0x000000ffff047224 */ /* 0x000fe400078e000f */
[----:B-----5:R-:W4:Y:S01]  /*4d50*/  LDC R20, c[0x0][0x638] ;  /* 0x00018e00ff147b82 */ /* 0x020f220000000800 */
[----:B0-----:R-:W-:-:S07]  /*4d60*/  IMAD R25, R9, R7, R12 ;  /* 0x0000000709197224 */ /* 0x001fce00078e020c */
[----:B------:R-:W0:Y:S08]  /*4d70*/  LDC R24, c[0x0][0x610] ;  /* 0x00018400ff187b82 */ /* 0x000e300000000800 */
[----:B------:R-:W0:Y:S01]  /*4d80*/  LDC R28, c[0x0][0x600] ;  /* 0x00018000ff1c7b82 */ /* 0x000e220000000800 */
[----:B--23--:R-:W-:Y:S05]  /*4d90*/  @!P0 BRA `(.L_x_103) ;  /* 0x0000000000288947 */ /* 0x00cfea0003800000 */
        /* <DEDUP_REMOVED lines=10> */
.L_x_103:
[----:B------:R-:W-:Y:S02]  /*4e40*/  ISETP.NE.AND P0, PT, R2, 0x1, PT ;  /* 0x000000010200780c */ /* 0x000fe40003f05270 */
[----:B-1----:R-:W-:Y:S01]  /*4e50*/  SHF.R.U64 R3, R4, R14, R5 ;  /* 0x0000000e04037219 */ /* 0x002fe20000001205 */
[----:B------:R-:W-:Y:S01]  /*4e60*/  IMAD.MOV R5, RZ, RZ, -R0 ;  /* 0x000000ffff057224 */ /* 0x000fe200078e0a00 */
[----:B------:R-:W-:-:S03]  /*4e70*/  LOP3.LUT R0, R10, R69, RZ, 0xc0, !PT ;  /* 0x000000450a007212 */ /* 0x000fc600078ec0ff */
[----:B------:R-:W-:Y:S02]  /*4e80*/  IMAD.MOV R4, RZ, RZ, -R3 ;  /* 0x000000ffff047224 */ /* 0x000fe400078e0a03 */
[----:B------:R-:W-:Y:S01]  /*4e90*/  IMAD R22, R65, R3, R0 ;  /* 0x0000000341167224 */ /* 0x000fe200078e0200 */
[----:B------:R-:W-:Y:S01]  /*4ea0*/  LOP3.LUT R3, R13, R68, RZ, 0xc0, !PT ;  /* 0x000000440d037212 */ /* 0x000fe200078ec0ff */
[----:B----4-:R-:W-:Y:S02]  /*4eb0*/  IMAD R0, R4, R20, R15 ;  /* 0x0000001404007224 */ /* 0x010fe400078e020f */
[----:B------:R-:W-:Y:S02]  /*4ec0*/  @P0 IMAD R25, R21, R5, R18 ;  /* 0x0000000515190224 */ /* 0x000fe400078e0212 */
[----:B0-----:R-:W-:Y:S02]  /*4ed0*/  IMAD R3, R0, R28, R3 ;  /* 0x0000001c00037224 */ /* 0x001fe400078e0203 */
[----:B------:R-:W-:-:S02]  /*4ee0*/  IMAD R22, R22, R24, R25 ;  /* 0x0000001816167224 */ /* 0x000fc400078e0219 */
[----:B------:R-:W-:-:S03]  /*4ef0*/  IMAD.MOV.U32 R4, RZ, RZ, 0x1 ;  /* 0x00000001ff047424 */ /* 0x000fc600078e00ff */
[----:B------:R-:W-:Y:S02]  /*4f00*/  SEL R18, R3, R22, !P0 ;  /* 0x0000001603127207 */ /* 0x000fe40004000000 */
[----:B------:R-:W-:Y:S02]  /*4f10*/  PRMT R0, R4, 0x7610, R0 ;  /* 0x0000761004007816 */ /* 0x000fe40000000000 */
[----:B------:R-:W-:-:S07]  /*4f20*/  SEL R22, R22, R3, !P0 ;  /* 0x0000000316167207 */ /* 0x000fce0004000000 */
.L_x_101:
[----:B------:R-:W-:Y:S01]  /*4f30*/  UIMAD.WIDE.U32 UR4, UR38, 0x24924925, URZ ;  /* 0x24924925260478a5 */ /* 0x000fe2000f8e003f */
[----:B------:R-:W-:Y:S02]  /*4f40*/  LOP3.LUT P0, RZ, R0, 0xff, RZ, 0xc0, !PT ;  /* 0x000000ff00ff7812 */ /* 0x000fe4000780c0ff */
[----:B------:R-:W-:Y:S01]  /*4f50*/  LOP3.LUT R75, R75, 0x1, RZ, 0x3c, !PT ;  /* 0x000000014b4b7812 */ /* 0x000fe200078e3cff */
[----:B------:R-:W-:-:S04]  /*4f60*/  UIADD3 UR4, UR38, -UR5, URZ ;  /* 0x8000000526047290 */ /* 0x000fc8000fffe03f */
[----:B------:R-:W-:-:S04]  /*4f70*/  ULEA.HI UR4, UR4, UR5, URZ, 0x1f ;  /* 0x0000000504047291 */ /* 0x000fc8000f8ff83f */
[----:B------:R-:W-:-:S04]  /*4f80*/  USHF.R.U32.HI UR4, URZ, 0x2, UR4 ;  /* 0x000000023f047899 */ /* 0x000fc80008011604 */
[----:B------:R-:W-:Y:S01]  /*4f90*/  UIMAD UR38, UR4, -0x7, UR38 ;  /* 0xfffffff9042678a4 */ /* 0x000fe2000f8e0226 */
[----:B------:R-:W-:Y:S11]  /*4fa0*/  @P0 BRA `(.L_x_104) ;  /* 0xffffffc800180947 */ /* 0x000ff6000383ffff */
[----:B------:R-:W-:Y:S05]  /*4fb0*/  EXIT ;  /* 0x000000000000794d */ /* 0x000fea0003800000 */
.L_x_17:
[----:B------:R-:W-:-:S08]  /*4fc0*/  ISETP.NE.AND P0, PT, R14, RZ, PT ;  /* 0x000000ff0e00720c */ /* 0x000fd00003f05270 */
[----:B0-----:R-:W0:-:S00]  /*4fd0*/  USETMAXREG.DEALLOC.CTAPOOL 0x28 ;  /* 0x00000028000079c8 */ /* 0x001e0000080e0500 */
[----:B------:R-:W-:Y:S05]  /*4fe0*/  @P0 EXIT ;  /* 0x000000000000094d */ /* 0x000fea0003800000 */
[----:B0-----:R-:W-:Y:S01]  /*4ff0*/  LOP3.LUT P0, RZ, R3, 0xff, RZ, 0xc0, !PT ;  /* 0x000000ff03ff7812 */ /* 0x001fe2000780c0ff */
[----:B------:R-:W-:Y:S02]  /*5000*/  IMAD.MOV.U32 R3, RZ, RZ, 0x1 ;  /* 0x00000001ff037424 */ /* 0x000fe400078e00ff */
[----:B------:R-:W-:-:S10]  /*5010*/  IMAD.MOV.U32 R8, RZ, RZ, RZ ;  /* 0x000000ffff087224 */ /* 0x000fd400078e00ff */
[----:B------:R-:W-:Y:S05]  /*5020*/  @!P0 BRA `(.L_x_105) ;  /* 0x0000000c00608947 */ /* 0x000fea0003800000 */
[----:B------:R-:W0:Y:S01]  /*5030*/  S2UR UR8, SR_CgaCtaId ;  /* 0x00000000000879c3 */ /* 0x000e220000008800 */
[----:B------:R-:W-:Y:S01]  /*5040*/  LOP3.LUT P0, RZ, R4, 0x1f, RZ, 0xc0, !PT ;  /* 0x0000001f04ff7812 */ /* 0x000fe2000780c0ff */
[----:B------:R-:W-:Y:S01]  /*5050*/  ULDC UR5, c[0x0][0x658] ;  /* 0x0001960000057ab9 */ /* 0x000fe20000000800 */
[----:B------:R-:W-:Y:S01]  /*5060*/  UMOV UR6, 0xffffffff ;  /* 0xffffffff00067882 */ /* 0x000fe20000000000 */
[----:B------:R-:W-:Y:S01]  /*5070*/  BSSY B0, `(.L_x_105) ;  /* 0x00000d3000007945 */ /* 0x000fe20003800000 */
[----:B------:R-:W-:Y:S01]  /*5080*/  USHF.L.U32 UR6, UR6, UR5, URZ ;  /* 0x0000000506067299 */ /* 0x000fe2000800063f */
[C---:B------:R-:W-:Y:S01]  /*5090*/  ISETP.NE.AND P2, PT, R5.reuse, RZ, PT ;  /* 0x000000ff0500720c */ /* 0x040fe20003f45270 */
[----:B------:R-:W-:Y:S01]  /*50a0*/  IMAD.MOV.U32 R10, RZ, RZ, 0x1 ;  /* 0x00000001ff0a7424 */ /* 0x000fe200078e00ff */
[----:B------:R-:W-:Y:S01]  /*50b0*/  ISETP.NE.OR P0, PT, R5, RZ, !P0 ;  /* 0x000000ff0500720c */ /* 0x000fe20004705670 */
[----:B------:R-:W-:Y:S01]  /*50c0*/  IMAD.MOV.U32 R3, RZ, RZ, 0x1 ;  /* 0x00000001ff037424 */ /* 0x000fe200078e00ff */
[----:B------:R-:W-:Y:S01]  /*50d0*/  LOP3.LUT R9, R23, 0x2, RZ, 0xfc, !PT ;  /* 0x0000000217097812 */ /* 0x000fe200078efcff */
[----:B------:R-:W-:Y:S01]  /*50e0*/  IMAD.MOV.U32 R8, RZ, RZ, RZ ;  /* 0x000000ffff087224 */ /* 0x000fe200078e00ff */
[----:B------:R-:W-:Y:S01]  /*50f0*/  ULDC UR4, c[0x0][0x600] ;  /* 0x0001800000047ab9 */ /* 0x000fe20000000800 */
[----:B------:R-:W-:Y:S01]  /*5100*/  UMOV UR7, 0x1 ;  /* 0x0000000100077882 */ /* 0x000fe20000000000 */
[----:B------:R-:W-:-:S02]  /*5110*/  UIADD3 UR13, UR40, 0x1, URZ ;  /* 0x00000001280d7890 */ /* 0x000fc4000fffe03f */
[----:B------:R-:W-:Y:S02]  /*5120*/  UIADD3 UR4, UR4, -0x1, URZ ;  /* 0xffffffff04047890 */ /* 0x000fe4000fffe03f */
[----:B------:R-:W-:Y:S02]  /*5130*/  USHF.L.U32 UR5, UR7, UR5, URZ ;  /* 0x0000000507057299 */ /* 0x000fe4000800063f */
[----:B------:R-:W-:Y:S01]  /*5140*/  ULOP3.LUT UR6, URZ, UR6, URZ, 0x33, !UPT ;  /* 0x000000063f067292 */ /* 0x000fe2000f8e333f */
[----:B------:R-:W-:Y:S01]  /*5150*/  ULDC.64 UR30, c[0x0][0x198] ;  /* 0x00006600001e7ab9 */ /* 0x000fe20000000a00 */
[----:B0-----:R-:W-:-:S10]  /*5160*/  IMAD.U32 R11, RZ, RZ, UR8 ;  /* 0x00000008ff0b7e24 */ /* 0x001fd4000f8e00ff */
.L_x_117:
[----:B------:R-:W-:-:S03]  /*5170*/  UMOV UR7, 0xffffffff ;  /* 0xffffffff00077882 */ /* 0x000fc60000000000 */
[----:B------:R-:W-:Y:S05]  /*5180*/  BRA.DIV UR7, `(.L_x_106) ;  /* 0x0000001207907947 */ /* 0x000fea000b800000 */
[----:B------:R-:W-:-:S13]  /*5190*/  ELECT P6, URZ, PT ;  /* 0x00000000003f782f */ /* 0x000fda00038c0000 */
.L_x_133:
[----:B------:R-:W0:Y:S01]  /*51a0*/  LDC R4, c[0x0][0x28c] ;  /* 0x0000a300ff047b82 */ /* 0x000e220000000800 */
[----:B------:R-:W-:Y:S01]  /*51b0*/  BSSY B1, `(.L_x_107) ;  /* 0x0000048000017945 */ /* 0x000fe20003800000 */
[----:B0-----:R-:W-:-:S13]  /*51c0*/  ISETP.LT.OR P6, PT, R4, 0x1, !P6 ;  /* 0x000000010400780c */ /* 0x001fda00077c1670 */
[----:B------:R-:W-:Y:S05]  /*51d0*/  @P6 BRA `(.L_x_108) ;  /* 0x0000000400146947 */ /* 0x000fea0003800000 */
[----:B------:R-:W-:Y:S02]  /*51e0*/  IMAD R11, R22, 0x8, R11 ;  /* 0x00000008160b7824 */ /* 0x000fe400078e020b */
[----:B------:R-:W-:Y:S02]  /*51f0*/  IMAD.SHL.U32 R18, R18, 0x40, RZ ;  /* 0x0000004012127824 */ /* 0x000fe400078e00ff */
[----:B------:R-:W-:Y:S02]  /*5200*/  IMAD.MOV.U32 R15, RZ, RZ, RZ ;  /* 0x000000ffff0f7224 */ /* 0x000fe400078e00ff */
[----:B------:R-:W-:Y:S02]  /*5210*/  IMAD.U32 R20, RZ, RZ, UR13 ;  /* 0x0000000dff147e24 */ /* 0x000fe4000f8e00ff */
[----:B------:R-:W-:Y:S02]  /*5220*/  IMAD.MOV.U32 R4, RZ, RZ, R3 ;  /* 0x000000ffff047224 */ /* 0x000fe400078e0003 */
[----:B------:R-:W-:-:S02]  /*5230*/  IMAD.MOV.U32 R6, RZ, RZ, R8 ;  /* 0x000000ffff067224 */ /* 0x000fc400078e0008 */
[----:B------:R-:W-:-:S07]  /*5240*/  IMAD.SHL.U32 R12, R11, 0x8, RZ ;  /* 0x000000080b0c7824 */ /* 0x000fce00078e00ff */
.L_x_112:
[----:B------:R-:W0:Y:S01]  /*5250*/  S2UR UR7, SR_CgaCtaId ;  /* 0x00000000000779c3 */ /* 0x000e220000008800 */
[----:B------:R-:W-:Y:S02]  /*5260*/  MOV R14, 0x400 ;  /* 0x00000400000e7802 */ /* 0x000fe40000000f00 */
[----:B------:R-:W-:-:S05]  /*5270*/  SHF.L.U32 R5, R4, 0x1f, RZ ;  /* 0x0000001f04057819 */ /* 0x000fca00000006ff */
[----:B------:R-:W1:Y:S01]  /*5280*/  @!P2 LDC R7, c[0x0][0x500] ;  /* 0x00014000ff07ab82 */ /* 0x000e620000000800 */
[----:B0-----:R-:W-:-:S05]  /*5290*/  IMAD.U32 R11, RZ, RZ, UR7 ;  /* 0x00000007ff0b7e24 */ /* 0x001fca000f8e00ff */
[----:B------:R-:W-:-:S05]  /*52a0*/  LEA R13, R11, R14, 0x18 ;  /* 0x0000000e0b0d7211 */ /* 0x000fca00078ec0ff */
[----:B------:R-:W-:-:S04]  /*52b0*/  IMAD R14, R6, 0x8, R13 ;  /* 0x00000008060e7824 */ /* 0x000fc800078e020d */
[----:B------:R-:W0:Y:S02]  /*52c0*/  SYNCS.PHASECHK.TRANS64.TRYWAIT P1, [R14+URZ+0x38], R5 ;  /* 0x000038050e0075a7 */ /* 0x000e24000802017f */
[----:B01----:R-:W-:Y:S05]  /*52d0*/  @!P1 BRA `(.L_x_109) ;  /* 0x00000010005c9947 */ /* 0x003fea0003800000 */
.L_x_134:
[----:B0-----:R-:W-:Y:S01]  /*52e0*/  PRMT R5, R9, 0x9910, RZ ;  /* 0x0000991009057816 */ /* 0x001fe200000000ff */
[----:B------:R0:W-:Y:S03]  /*52f0*/  @!P2 SYNCS.ARRIVE.TRANS64 RZ, [R14+URZ], R7 ;  /* 0x000000070effa9a7 */ /* 0x0001e6000800003f */
[----:B------:R-:W-:-:S13]  /*5300*/  ISETP.NE.AND P1, PT, R5, 0x2, PT ;  /* 0x000000020500780c */ /* 0x000fda0003f25270 */
[----:B0-----:R-:W-:Y:S05]  /*5310*/  @P1 BRA `(.L_x_110) ;  /* 0x0000000000041947 */ /* 0x001fea0003800000 */
[----:B------:R-:W-:Y:S01]  /*5320*/  BPT.TRAP 0x1 ;  /* 0x000000040000795c */ /* 0x000fe20000300000 */
.L_x_110:
[----:B------:R-:W-:Y:S05]  /*5330*/  @P0 BRA `(.L_x_111) ;  /* 0x0000000000040947 */ /* 0x000fea0003800000 */
[----:B------:R-:W-:Y:S01]  /*5340*/  BPT.TRAP 0x1 ;  /* 0x000000040000795c */ /* 0x000fe20000300000 */
.L_x_111:
[----:B------:R-:W-:Y:S01]  /*5350*/  IMAD R5, R6, 0x10, R11 ;  /* 0x0000001006057824 */ /* 0x000fe200078e020b */
[----:B------:R-:W-:Y:S01]  /*5360*/  R2UR UR34, R15 ;  /* 0x000000000f2272ca */ /* 0x000fe200000e0000 */
[----:B------:R-:W-:Y:S01]  /*5370*/  VIADD R20, R20, 0xffffffff ;  /* 0xffffffff14147836 */ /* 0x000fe20000000000 */
[----:B------:R-:W-:Y:S01]  /*5380*/  R2UR UR33, R14 ;  /* 0x000000000e2172ca */ /* 0x000fe200000e0000 */
[----:B------:R-:W-:Y:S01]  /*5390*/  IMAD.SHL.U32 R5, R5, 0x200, RZ ;  /* 0x0000020005057824 */ /* 0x000fe200078e00ff */
[----:B------:R-:W-:Y:S01]  /*53a0*/  R2UR UR36, R19 ;  /* 0x00000000132472ca */ /* 0x000fe200000e0000 */
[----:B------:R-:W-:Y:S01]  /*53b0*/  UIADD3 UR14, UP0, UR30, 0xf0, URZ ;  /* 0x000000f01e0e7890 */ /* 0x000fe2000ff1e03f */
[----:B------:R-:W-:Y:S01]  /*53c0*/  R2UR UR35, R12 ;  /* 0x000000000c2372ca */ /* 0x000fe200000e0000 */
[--C-:B------:R-:W-:Y:S01]  /*53d0*/  IMAD R5, R5, 0x2, R13.reuse ;  /* 0x0000000205057824 */ /* 0x100fe200078e020d */
[----:B------:R-:W-:Y:S01]  /*53e0*/  R2UR UR19, R18 ;  /* 0x00000000121372ca */ /* 0x000fe200000e0000 */
[----:B------:R-:W-:Y:S01]  /*53f0*/  IMAD R13, R6, 0x4000, R13 ;  /* 0x00004000060d7824 */ /* 0x000fe200078e020d */
[----:B------:R-:W-:Y:S01]  /*5400*/  UIADD3 UR38, UP1, UR30, 0x1f0, URZ ;  /* 0x000001f01e267890 */ /* 0x000fe2000ff3e03f */
[----:B------:R-:W-:Y:S01]  /*5410*/  ISETP.GT.AND P3, PT, R20, 0x1, PT ;  /* 0x000000011400780c */ /* 0x000fe20003f64270 */
[----:B------:R-:W-:Y:S01]  /*5420*/  UIADD3.X UR15, URZ, UR31, URZ, UP0, !UPT ;  /* 0x0000001f3f0f7290 */ /* 0x000fe200087fe43f */
[----:B------:R-:W-:Y:S01]  /*5430*/  R2UR UR24, R5 ;  /* 0x00000000051872ca */ /* 0x000fe200000e0000 */
[----:B------:R-:W-:Y:S01]  /*5440*/  UIADD3 UR26, UR34, 0x40, URZ ;  /* 0x00000040221a7890 */ /* 0x000fe2000fffe03f */
[----:B------:R-:W-:Y:S01]  /*5450*/  R2UR UR8, R13 ;  /* 0x000000000d0872ca */ /* 0x000fe200000e0000 */
[----:B------:R-:W-:Y:S01]  /*5460*/  UIADD3.X UR39, URZ, UR31, URZ, UP1, !UPT ;  /* 0x0000001f3f277290 */ /* 0x000fe20008ffe43f */
[----:B------:R-:W-:Y:S01]  /*5470*/  VIADD R6, R6, 0x1 ;  /* 0x0000000106067836 */ /* 0x000fe20000000000 */
[----:B------:R-:W-:Y:S01]  /*5480*/  UMOV UR7, 0xff0000 ;  /* 0x00ff000000077882 */ /* 0x000fe20000000000 */
[----:B------:R-:W-:Y:S01]  /*5490*/  UMOV UR22, 0x0 ;  /* 0x0000000000167882 */ /* 0x000fe20000000000 */
[----:B------:R-:W-:Y:S01]  /*54a0*/  UMOV UR23, 0x10000000 ;  /* 0x1000000000177882 */ /* 0x000fe20000000000 */
[----:B------:R-:W-:Y:S01]  /*54b0*/  UMOV UR25, UR33 ;  /* 0x0000002100197c82 */ /* 0x000fe20008000000 */
[----:B------:R-:W-:Y:S01]  /*54c0*/  ISETP.NE.AND P1, PT, R6, 0x7, PT ;  /* 0x000000070600780c */ /* 0x000fe20003f25270 */
[----:B------:R-:W-:Y:S01]  /*54d0*/  UMOV UR28, UR36 ;  /* 0x00000024001c7c82 */ /* 0x000fe20008000000 */
[----:B------:R-:W-:Y:S01]  /*54e0*/  UMOV UR27, UR35 ;  /* 0x00000023001b7c82 */ /* 0x000fe20008000000 */
[----:B------:R-:W-:Y:S01]  /*54f0*/  UMOV UR17, UR33 ;  /* 0x0000002100117c82 */ /* 0x000fe20008000000 */
[----:B------:R-:W-:Y:S01]  /*5500*/  UIADD3 UR32, UR24, 0x180, URZ ;  /* 0x0000018018207890 */ /* 0x000fe2000fffe03f */
[----:B------:R-:W-:Y:S01]  /*5510*/  SEL R5, RZ, 0x1, P1 ;  /* 0x00000001ff057807 */ /* 0x000fe20000800000 */
[----:B------:R-:W-:Y:S01]  /*5520*/  UIADD3 UR24, UR24, 0x2180, URZ ;  /* 0x0000218018187890 */ /* 0x000fe2000fffe03f */
[----:B------:R-:W-:Y:S01]  /*5530*/  VIADD R15, R15, 0x80 ;  /* 0x000000800f0f7836 */ /* 0x000fe20000000000 */
[----:B------:R-:W-:Y:S01]  /*5540*/  UIADD3 UR16, UR8, 0x1c180, URZ ;  /* 0x0001c18008107890 */ /* 0x000fe2000fffe03f */
[----:B------:R-:W-:Y:S01]  /*5550*/  LOP3.LUT R4, R4, R5, RZ, 0x3c, !PT ;  /* 0x0000000504047212 */ /* 0x000fe200078e3cff */
[----:B------:R-:W-:Y:S01]  /*5560*/  UIADD3 UR8, UR8, 0x1e180, URZ ;  /* 0x0001e18008087890 */ /* 0x000fe2000fffe03f */
[----:B------:R-:W-:Y:S01]  /*5570*/  SEL R6, R6, RZ, P1 ;  /* 0x000000ff06067207 */ /* 0x000fe20000800000 */
[----:B------:R-:W-:Y:S01]  /*5580*/  UMOV UR18, UR34 ;  /* 0x0000002200127c82 */ /* 0x000fe20008000000 */
[----:B------:R-:W-:Y:S01]  /*5590*/  UMOV UR20, UR36 ;  /* 0x0000002400147c82 */ /* 0x000fe20008000000 */
[----:B------:R0:W-:Y:S01]  /*55a0*/  UTMALDG.3D.MULTICAST [UR32], [UR14], UR7, desc[UR22] ;  /* 0x000016200e0073b4 */ /* 0x0001e20008011807 */
[----:B------:R-:W-:Y:S01]  /*55b0*/  UMOV UR9, UR33 ;  /* 0x0000002100097c82 */ /* 0x000fe20008000000 */
[----:B------:R-:W-:Y:S01]  /*55c0*/  UMOV UR11, UR19 ;  /* 0x00000013000b7c82 */ /* 0x000fe20008000000 */
[----:B------:R-:W-:Y:S01]  /*55d0*/  UMOV UR12, UR36 ;  /* 0x00000024000c7c82 */ /* 0x000fe20008000000 */
[----:B------:R-:W-:Y:S01]  /*55e0*/  UMOV UR10, UR26 ;  /* 0x0000001a000a7c82 */ /* 0x000fe20008000000 */
[----:B------:R0:W-:Y:S01]  /*55f0*/  UTMALDG.3D.MULTICAST [UR24], [UR14], UR7, desc[UR22] ;  /* 0x000016180e0073b4 */ /* 0x0001e20008011807 */
[----:B------:R0:W-:Y:S01]  /*5600*/  UTMALDG.3D [UR16], [UR38], desc[UR22] ;  /* 0x00001610260075b4 */ /* 0x0001e20008011000 */
[----:B------:R0:W-:Y:S02]  /*5610*/  UTMALDG.3D [UR8], [UR38], desc[UR22] ;  /* 0x00001608260075b4 */ /* 0x0001e40008011000 */
[----:B0-----:R-:W-:Y:S05]  /*5620*/  @P3 BRA `(.L_x_112) ;  /* 0xfffffffc00083947 */ /* 0x001fea000383ffff */
.L_x_108:
[----:B------:R-:W-:Y:S05]  /*5630*/  BSYNC B1 ;  /* 0x0000000000017941 */ /* 0x000fea0003800000 */
.L_x_107:
[----:B------:R-:W3:Y:S01]  /*5640*/  LDL.64 R24, [R1] ;  /* 0x0000000001187983 */ /* 0x000ee20000100a00 */
[----:B------:R-:W-:Y:S01]  /*5650*/  LOP3.LUT P4, RZ, R10, 0xff, RZ, 0xc0, !PT ;  /* 0x000000ff0aff7812 */ /* 0x000fe2000788c0ff */
[----:B------:R-:W-:Y:S01]  /*5660*/  VIADD R13, R8, UR40 ;  /* 0x00000028080d7c36 */ /* 0x000fe20008000000 */
[----:B------:R-:W-:Y:S01]  /*5670*/  ULDC.64 UR8, c[0x0][0x650] ;  /* 0x0001940000087ab9 */ /* 0x000fe20000000a00 */
[----:B------:R-:W-:Y:S01]  /*5680*/  IMAD.U32 R7, RZ, RZ, UR40 ;  /* 0x00000028ff077e24 */ /* 0x000fe2000f8e00ff */
[----:B------:R-:W-:Y:S01]  /*5690*/  UISETP.GE.U32.AND UP0, UPT, UR40, 0x7, UPT ;  /* 0x000000072800788c */ /* 0x000fe2000bf06070 */
[C---:B------:R-:W-:Y:S01]  /*56a0*/  IMAD.WIDE.U32 R4, R13.reuse, 0x24924925, RZ ;  /* 0x249249250d047825 */ /* 0x040fe200078e00ff */
[----:B------:R-:W-:Y:S01]  /*56b0*/  ISETP.GT.U32.AND P1, PT, R13, 0x6, PT ;  /* 0x000000060d00780c */ /* 0x000fe20003f24070 */
[----:B------:R-:W-:Y:S01]  /*56c0*/  BSSY B1, `(.L_x_113) ;  /* 0x000006b000017945 */ /* 0x000fe20003800000 */
[----:B------:R-:W-:Y:S01]  /*56d0*/  PRMT R10, RZ, 0x7610, R10 ;  /* 0x00007610ff0a7816 */ /* 0x000fe2000000000a */
[----:B------:R-:W-:Y:S01]  /*56e0*/  IMAD.MOV.U32 R22, RZ, RZ, -0x1 ;  /* 0xffffffffff167424 */ /* 0x000fe200078e00ff */
[----:B------:R-:W-:Y:S01]  /*56f0*/  ISETP.LT.U32.AND P1, PT, R7, 0x7, P1 ;  /* 0x000000070700780c */ /* 0x000fe20000f21070 */
[----:B------:R-:W-:Y:S01]  /*5700*/  IMAD.IADD R7, R13, 0x1, -R5 ;  /* 0x000000010d077824 */ /* 0x000fe200078e0a05 */
[----:B------:R-:W-:Y:S01]  /*5710*/  PLOP3.LUT P3, PT, PT, PT, UP0, 0x80, 0x0 ;  /* 0x000000000000781c */ /* 0x000fe20003f6f008 */
[----:B------:R-:W0:Y:S01]  /*5720*/  @P4 S2R R11, SR_CgaCtaId ;  /* 0x00000000000b4919 */ /* 0x000e220000008800 */
[----:B------:R-:W-:Y:S01]  /*5730*/  SEL R4, RZ, 0x1, !P1 ;  /* 0x00000001ff047807 */ /* 0x000fe20004800000 */
[----:B------:R-:W-:Y:S01]  /*5740*/  IMAD.MOV.U32 R18, RZ, RZ, -0x1 ;  /* 0xffffffffff127424 */ /* 0x000fe200078e00ff */
[----:B------:R-:W-:Y:S01]  /*5750*/  @P4 MOV R6, 0x400 ;  /* 0x0000040000064802 */ /* 0x000fe20000000f00 */
[----:B------:R-:W-:Y:S01]  /*5760*/  IMAD.MOV.U32 R19, RZ, RZ, -0x1 ;  /* 0xffffffffff137424 */ /* 0x000fe200078e00ff */
[----:B------:R-:W-:-:S02]  /*5770*/  LEA.HI R7, R7, R5, RZ, 0x1f ;  /* 0x0000000507077211 */ /* 0x000fc400078ff8ff */
[----:B------:R-:W-:Y:S02]  /*5780*/  LOP3.LUT R3, R3, R4, RZ, 0x3c, !PT ;  /* 0x0000000403037212 */ /* 0x000fe400078e3cff */
[----:B------:R-:W-:Y:S02]  /*5790*/  SHF.R.U32.HI R8, RZ, 0x2, R7 ;  /* 0x00000002ff087819 */ /* 0x000fe40000011607 */
[----:B------:R-:W-:Y:S02]  /*57a0*/  PRMT R4, RZ, 0x7610, R4 ;  /* 0x00007610ff047816 */ /* 0x000fe40000000004 */
[----:B------:R-:W-:Y:S01]  /*57b0*/  @P3 LOP3.LUT R3, R3, 0x1, R8, 0x78, !PT ;  /* 0x0000000103033812 */ /* 0x000fe200078e7808 */
[----:B------:R-:W-:Y:S01]  /*57c0*/  IMAD R8, R8, -0x7, R13 ;  /* 0xfffffff908087824 */ /* 0x000fe200078e020d */
[----:B0-----:R-:W-:-:S04]  /*57d0*/  @P4 LEA R6, R11, R6, 0x18 ;  /* 0x000000060b064211 */ /* 0x001fc800078ec0ff */
[----:B------:R0:W-:Y:S01]  /*57e0*/  @P4 SYNCS.ARRIVE.TRANS64.A1T0 RZ, [R6+URZ+0xa8], RZ ;  /* 0x0000a8ff06ff49a7 */ /* 0x0001e2000810003f */
[----:B---3--:R-:W-:-:S05]  /*57f0*/  IADD3 R16, P1, R16, R24, RZ ;  /* 0x0000001810107210 */ /* 0x008fca0007f3e0ff */
[----:B------:R-:W-:Y:S01]  /*5800*/  IMAD.X R17, R17, 0x1, R0, P1 ;  /* 0x0000000111117824 */ /* 0x000fe200008e0600 */
[----:B------:R-:W-:-:S04]  /*5810*/  ISETP.GE.U32.AND P1, PT, R16, UR8, PT ;  /* 0x0000000810007c0c */ /* 0x000fc8000bf26070 */
[----:B------:R-:W-:-:S13]  /*5820*/  ISETP.GE.U32.AND.EX P1, PT, R17, UR9, PT, P1 ;  /* 0x0000000911007c0c */ /* 0x000fda000bf26110 */
[----:B0-----:R-:W-:Y:S05]  /*5830*/  @P1 BRA `(.L_x_114) ;  /* 0x00000004004c1947 */ /* 0x001fea0003800000 */
[----:B------:R-:W0:Y:S01]  /*5840*/  S2R R13, SR_CTAID.X ;  /* 0x00000000000d7919 */ /* 0x000e220000002500 */
[----:B------:R-:W-:Y:S01]  /*5850*/  ULDC.64 UR8, c[0x0][0x628] ;  /* 0x00018a0000087ab9 */ /* 0x000fe20000000a00 */
[----:B------:R-:W1:Y:S01]  /*5860*/  LDC R14, c[0x0][0x144] ;  /* 0x00005100ff0e7b82 */ /* 0x000e620000000800 */
[----:B------:R-:W-:Y:S01]  /*5870*/  ISETP.NE.U32.AND P1, PT, RZ, UR8, PT ;  /* 0x00000008ff007c0c */ /* 0x000fe2000bf25070 */
[----:B------:R-:W3:Y:S01]  /*5880*/  S2R R12, SR_CTAID.Y ;  /* 0x00000000000c7919 */ /* 0x000ee20000002600 */
[----:B------:R-:W-:Y:S01]  /*5890*/  ULDC UR10, c[0x0][0x630] ;  /* 0x00018c00000a7ab9 */ /* 0x000fe20000000800 */
[----:B------:R-:W-:Y:S01]  /*58a0*/  ULDC UR11, c[0x0][0x150] ;  /* 0x00005400000b7ab9 */ /* 0x000fe20000000800 */
[----:B------:R-:W-:Y:S01]  /*58b0*/  ISETP.NE.AND.EX P1, PT, RZ, UR9, PT, P1 ;  /* 0x00000009ff007c0c */ /* 0x000fe2000bf25310 */
[----:B------:R-:W-:Y:S02]  /*58c0*/  IMAD.MOV.U32 R4, RZ, RZ, R16 ;  /* 0x000000ffff047224 */ /* 0x000fe400078e0010 */
[----:B------:R-:W-:Y:S01]  /*58d0*/  IMAD.MOV.U32 R5, RZ, RZ, R17 ;  /* 0x000000ffff057224 */ /* 0x000fe200078e0011 */
[----:B0-----:R-:W-:-:S09]  /*58e0*/  I2FP.F32.U32 R18, R13 ;  /* 0x0000000d00127245 */ /* 0x001fd20000201000 */
[----:B------:R-:W-:Y:S05]  /*58f0*/  @!P1 BRA `(.L_x_115) ;  /* 0x0000000000289947 */ /* 0x000fea0003800000 */
[----:B------:R-:W-:Y:S02]  /*5900*/  ULDC UR7, c[0x0][0x634] ;  /* 0x00018d0000077ab9 */ /* 0x000fe40000000800 */
[----:B------:R-:W-:-:S05]  /*5910*/  IADD3 R5, P1, R16, UR7, RZ ;  /* 0x0000000710057c10 */ /* 0x000fca000ff3e0ff */
[----:B------:R-:W-:-:S04]  /*5920*/  IMAD.X R15, RZ, RZ, R17, P1 ;  /* 0x000000ffff0f7224 */ /* 0x000fc800008e0611 */
[----:B------:R-:W-:-:S04]  /*5930*/  IMAD.WIDE.U32 R6, R15, UR8, RZ ;  /* 0x000000080f067c25 */ /* 0x000fc8000f8e00ff */
[----:B------:R-:W-:-:S04]  /*5940*/  IMAD.WIDE.U32 R6, P1, R5, UR9, R6 ;  /* 0x0000000905067c25 */ /* 0x000fc8000f820006 */
[----:B------:R-:W-:-:S04]  /*5950*/  IMAD.WIDE.U32 R4, R5, UR8, RZ ;  /* 0x0000000805047c25 */ /* 0x000fc8000f8e00ff */
[----:B------:R-:W-:Y:S01]  /*5960*/  IMAD.MOV.U32 R4, RZ, RZ, R7 ;  /* 0x000000ffff047224 */ /* 0x000fe200078e0007 */
[----:B------:R-:W-:Y:S01]  /*5970*/  IADD3 RZ, P3, R5, R6, RZ ;  /* 0x0000000605ff7210 */ /* 0x000fe20007f7e0ff */
[----:B------:R-:W-:-:S04]  /*5980*/  IMAD.X R5, RZ, RZ, RZ, P1 ;  /* 0x000000ffff057224 */ /* 0x000fc800008e06ff */
[----:B------:R-:W-:-:S08]  /*5990*/  IMAD.WIDE.U32.X R4, R15, UR9, R4, P3 ;  /* 0x000000090f047c25 */ /* 0x000fd000098e0404 */
.L_x_115:
[----:B------:R-:W-:Y:S01]  /*59a0*/  FMUL R18, R18, UR11 ;  /* 0x0000000b12127c20 */ /* 0x000fe20008400000 */
[--C-:B------:R-:W-:Y:S01]  /*59b0*/  SHF.R.U64 R19, R4, UR10, R5.reuse ;  /* 0x0000000a04137c19 */ /* 0x100fe20008001205 */
[----:B------:R-:W-:Y:S01]  /*59c0*/  ULDC.64 UR8, c[0x0][0x620] ;  /* 0x0001880000087ab9 */ /* 0x000fe20000000a00 */
[----:B------:R-:W-:Y:S01]  /*59d0*/  SHF.R.U32.HI R4, RZ, UR10, R5 ;  /* 0x0000000aff047c19 */ /* 0x000fe20008011605 */
[----:B------:R-:W-:Y:S01]  /*59e0*/  ULDC.64 UR10, c[0x0][0x640] ;  /* 0x00019000000a7ab9 */ /* 0x000fe20000000a00 */
[----:B------:R-:W-:Y:S01]  /*59f0*/  IADD3 R5, P1, RZ, -R19, RZ ;  /* 0x80000013ff057210 */ /* 0x000fe20007f3e0ff */
[----:B------:R-:W0:Y:S01]  /*5a00*/  F2I.U32.TRUNC.NTZ R18, R18 ;  /* 0x0000001200127305 */ /* 0x000e22000020f000 */
[----:B------:R-:W4:Y:S01]  /*5a10*/  LDC R15, c[0x0][0x148] ;  /* 0x00005200ff0f7b82 */ /* 0x000f220000000800 */
[----:B------:R-:W-:Y:S02]  /*5a20*/  ULDC UR7, c[0x0][0x618] ;  /* 0x0001860000077ab9 */ /* 0x000fe40000000800 */
[----:B------:R-:W-:Y:S01]  /*5a30*/  IMAD.X R4, RZ, RZ, ~R4, P1 ;  /* 0x000000ffff047224 */ /* 0x000fe200008e0e04 */
[----:B------:R-:W-:-:S03]  /*5a40*/  ISETP.NE.U32.AND P1, PT, RZ, UR10, PT ;  /* 0x0000000aff007c0c */ /* 0x000fc6000bf25070 */
[----:B------:R-:W-:Y:S01]  /*5a50*/  IMAD R4, R4, UR8, RZ ;  /* 0x0000000804047c24 */ /* 0x000fe2000f8e02ff */
[----:B------:R-:W-:-:S03]  /*5a60*/  ISETP.NE.AND.EX P1, PT, RZ, UR11, PT, P1 ;  /* 0x0000000bff007c0c */ /* 0x000fc6000bf25310 */
[C---:B------:R-:W-:Y:S02]  /*5a70*/  IMAD R7, R5.reuse, UR9, R4 ;  /* 0x0000000905077c24 */ /* 0x040fe4000f8e0204 */
[----:B------:R-:W-:Y:S01]  /*5a80*/  IMAD.WIDE.U32 R4, R5, UR8, R16 ;  /* 0x0000000805047c25 */ /* 0x000fe2000f8e0010 */
[----:B------:R-:W-:-:S03]  /*5a90*/  ULDC UR8, c[0x0][0x154] ;  /* 0x0000550000087ab9 */ /* 0x000fc60000000800 */
[----:B0-----:R-:W-:Y:S02]  /*5aa0*/  IMAD.MOV R6, RZ, RZ, -R18 ;  /* 0x000000ffff067224 */ /* 0x001fe400078e0a12 */
[----:B------:R-:W-:Y:S02]  /*5ab0*/  IMAD.IADD R5, R5, 0x1, R7 ;  /* 0x0000000105057824 */ /* 0x000fe400078e0207 */
[----:B-1----:R-:W-:Y:S01]  /*5ac0*/  IMAD R13, R14, R6, R13 ;  /* 0x000000060e0d7224 */ /* 0x002fe200078e020d */
[----:B---3--:R-:W-:Y:S02]  /*5ad0*/  I2FP.F32.U32 R6, R12 ;  /* 0x0000000c00067245 */ /* 0x008fe40000201000 */
[--C-:B------:R-:W-:Y:S02]  /*5ae0*/  SHF.R.U64 R14, R4, UR7, R5.reuse ;  /* 0x00000007040e7c19 */ /* 0x100fe40008001205 */
[----:B------:R-:W-:Y:S01]  /*5af0*/  SHF.R.U32.HI R5, RZ, UR7, R5 ;  /* 0x00000007ff057c19 */ /* 0x000fe20008011605 */
[----:B------:R-:W-:Y:S01]  /*5b00*/  FMUL R6, R6, UR8 ;  /* 0x0000000806067c20 */ /* 0x000fe20008400000 */
[----:B------:R-:W-:-:S02]  /*5b10*/  ULDC UR7, c[0x0][0x608] ;  /* 0x0001820000077ab9 */ /* 0x000fc40000000800 */
[--C-:B------:R-:W-:Y:S01]  /*5b20*/  SHF.R.U64 R20, R14, UR7, R5.reuse ;  /* 0x000000070e147c19 */ /* 0x100fe20008001205 */
[----:B------:R0:W1:Y:S01]  /*5b30*/  F2I.U32.TRUNC.NTZ R21, R6 ;  /* 0x0000000600157305 */ /* 0x000062000020f000 */
[----:B------:R-:W-:Y:S01]  /*5b40*/  SHF.R.U32.HI R5, RZ, UR7, R5 ;  /* 0x00000007ff057c19 */ /* 0x000fe20008011605 */
[----:B------:R-:W-:-:S03]  /*5b50*/  ULDC UR7, c[0x0][0x658] ;  /* 0x0001960000077ab9 */ /* 0x000fc60000000800 */
[--C-:B------:R-:W-:Y:S02]  /*5b60*/  SHF.R.U64 R18, R20, UR7, R5.reuse ;  /* 0x0000000714127c19 */ /* 0x100fe40008001205 */
[----:B------:R-:W-:-:S03]  /*5b70*/  SHF.R.U32.HI R25, RZ, UR7, R5 ;  /* 0x00000007ff197c19 */ /* 0x000fc60008011605 */
[----:B------:R-:W-:Y:S02]  /*5b80*/  IMAD.MOV.U32 R4, RZ, RZ, R18 ;  /* 0x000000ffff047224 */ /* 0x000fe400078e0012 */
[----:B------:R-:W-:Y:S01]  /*5b90*/  IMAD.MOV.U32 R5, RZ, RZ, R25 ;  /* 0x000000ffff057224 */ /* 0x000fe200078e0019 */
[----:B0-----:R-:W-:Y:S06]  /*5ba0*/  @!P1 BRA `(.L_x_116) ;  /* 0x0000000000289947 */ /* 0x001fec0003800000 */
        /* <DEDUP_REMOVED lines=10> */
.L_x_116:
[----:B------:R-:W-:Y:S01]  /*5c50*/  ISETP.NE.AND P1, PT, R2, 0x1, PT ;  /* 0x000000010200780c */ /* 0x000fe20003f25270 */
[----:B------:R-:W-:Y:S01]  /*5c60*/  ULDC UR7, c[0x0][0x648] ;  /* 0x0001920000077ab9 */ /* 0x000fe20000000800 */
[----:B------:R-:W-:Y:S01]  /*5c70*/  LOP3.LUT R20, R20, UR6, RZ, 0xc0, !PT ;  /* 0x0000000614147c12 */ /* 0x000fe2000f8ec0ff */
[----:B-1----:R-:W-:Y:S01]  /*5c80*/  IMAD.MOV R21, RZ, RZ, -R21 ;  /* 0x000000ffff157224 */ /* 0x002fe200078e0a15 */
[----:B------:R-:W-:Y:S01]  /*5c90*/  SHF.R.U64 R5, R4, UR7, R5 ;  /* 0x0000000704057c19 */ /* 0x000fe20008001205 */
[----:B------:R-:W-:Y:S01]  /*5ca0*/  ULDC UR7, c[0x0][0x638] ;  /* 0x00018e0000077ab9 */ /* 0x000fe20000000800 */
[----:B------:R-:W-:Y:S01]  /*5cb0*/  ULDC UR8, c[0x0][0x610] ;  /* 0x0001840000087ab9 */ /* 0x000fe20000000800 */
[----:B------:R-:W-:Y:S02]  /*5cc0*/  IMAD.MOV.U32 R4, RZ, RZ, 0x1 ;  /* 0x00000001ff047424 */ /* 0x000fe400078e00ff */
[----:B------:R-:W-:Y:S02]  /*5cd0*/  IMAD.MOV R7, RZ, RZ, -R5 ;  /* 0x000000ffff077224 */ /* 0x000fe400078e0a05 */
[----:B------:R-:W-:Y:S01]  /*5ce0*/  IMAD R20, R5, UR5, R20 ;  /* 0x0000000505147c24 */ /* 0x000fe2000f8e0214 */
[----:B------:R-:W-:Y:S01]  /*5cf0*/  LOP3.LUT R5, R14, UR4, RZ, 0xc0, !PT ;  /* 0x000000040e057c12 */ /* 0x000fe2000f8ec0ff */
[----:B----4-:R-:W-:-:S02]  /*5d00*/  @P1 IMAD R13, R15, R21, R12 ;  /* 0x000000150f0d1224 */ /* 0x010fc400078e020c */
[----:B------:R-:W-:Y:S01]  /*5d10*/  IMAD R18, R7, UR7, R18 ;  /* 0x0000000707127c24 */ /* 0x000fe2000f8e0212 */
[----:B------:R-:W-:Y:S01]  /*5d20*/  ULDC UR7, c[0x0][0x600] ;  /* 0x0001800000077ab9 */ /* 0x000fe20000000800 */
[----:B------:R-:W-:Y:S02]  /*5d30*/  IMAD R13, R20, UR8, R13 ;  /* 0x00000008140d7c24 */ /* 0x000fe4000f8e020d */
[----:B------:R-:W-:-:S05]  /*5d40*/  IMAD R22, R18, UR7, R5 ;  /* 0x0000000712167c24 */ /* 0x000fca000f8e0205 */
[----:B------:R-:W-:Y:S02]  /*5d50*/  SEL R18, R22, R13, !P1 ;  /* 0x0000000d16127207 */ /* 0x000fe40004800000 */
[----:B------:R-:W-:-:S07]  /*5d60*/  SEL R22, R13, R22, !P1 ;  /* 0x000000160d167207 */ /* 0x000fce0004800000 */
.L_x_114:
[----:B------:R-:W-:Y:S05]  /*5d70*/  BSYNC B1 ;  /* 0x0000000000017941 */ /* 0x000fea0003800000 */
.L_x_113:
[----:B------:R-:W-:-:S13]  /*5d80*/  LOP3.LUT P1, RZ, R4, 0xff, RZ, 0xc0, !PT ;  /* 0x000000ff04ff7812 */ /* 0x000fda000782c0ff */
[----:B------:R-:W-:Y:S05]  /*5d90*/  @P1 BRA `(.L_x_117) ;  /* 0xfffffff000f41947 */ /* 0x000fea000383ffff */
[----:B------:R-:W-:Y:S05]  /*5da0*/  BSYNC B0 ;  /* 0x0000000000007941 */ /* 0x000fea0003800000 */
.L_x_105:
[----:B------:R-:W-:-:S03]  /*5db0*/  UMOV UR7, 0xffffffff ;  /* 0xffffffff00077882 */ /* 0x000fc60000000000 */
[----:B------:R-:W-:Y:S05]  /*5dc0*/  BRA.DIV UR7, `(.L_x_118) ;  /* 0x0000000607b47947 */ /* 0x000fea000b800000 */
[----:B------:R-:W-:-:S13]  /*5dd0*/  ELECT P6, URZ, PT ;  /* 0x00000000003f782f */ /* 0x000fda00038c0000 */
.L_x_137:
[----:B------:R-:W-:Y:S04]  /*5de0*/  BSSY B0, `(.L_x_119) ;  /* 0x0000046000007945 */ /* 0x000fe80003800000 */
[----:B------:R-:W-:Y:S05]  /*5df0*/  @!P6 BRA `(.L_x_120) ;  /* 0x000000040010e947 */ /* 0x000fea0003800000 */
[----:B------:R-:W-:-:S04]  /*5e00*/  LOP3.LUT R23, R23, 0x2, RZ, 0xfc, !PT ;  /* 0x0000000217177812 */ /* 0x000fc800078efcff */
[----:B------:R-:W-:-:S13]  /*5e10*/  ISETP.NE.AND P0, PT, R23, 0x3, PT ;  /* 0x000000031700780c */ /* 0x000fda0003f05270 */
[----:B------:R-:W-:Y:S05]  /*5e20*/  @!P0 BRA `(.L_x_121) ;  /* 0x0000000000048947 */ /* 0x000fea0003800000 */
[----:B------:R-:W-:Y:S01]  /*5e30*/  BPT.TRAP 0x1 ;  /* 0x000000040000795c */ /* 0x000fe20000300000 */
.L_x_121:
[----:B------:R-:W0:Y:S01]  /*5e40*/  S2R R5, SR_CgaCtaId ;  /* 0x0000000000057919 */ /* 0x000e220000008800 */
[----:B------:R-:W-:Y:S02]  /*5e50*/  MOV R0, 0x400 ;  /* 0x0000040000007802 */ /* 0x000fe40000000f00 */
[----:B------:R-:W-:Y:S02]  /*5e60*/  SHF.L.U32 R2, R3, 0x1f, RZ ;  /* 0x0000001f03027819 */ /* 0x000fe400000006ff */
[----:B0-----:R-:W-:-:S05]  /*5e70*/  LEA R5, R5, R0, 0x18 ;  /* 0x0000000005057211 */ /* 0x001fca00078ec0ff */
[----:B------:R-:W-:-:S04]  /*5e80*/  VIADD R5, R5, 0x38 ;  /* 0x0000003805057836 */ /* 0x000fc80000000000 */
[C---:B------:R-:W-:Y:S02]  /*5e90*/  IMAD R7, R8.reuse, 0x8, R5 ;  /* 0x0000000808077824 */ /* 0x040fe400078e0205 */
[----:B------:R-:W-:Y:S02]  /*5ea0*/  VIADD R8, R8, 0x1 ;  /* 0x0000000108087836 */ /* 0x000fe40000000000 */
[----:B------:R-:W0:Y:S03]  /*5eb0*/  SYNCS.PHASECHK.TRANS64.TRYWAIT P0, [R7+URZ], R2 ;  /* 0x00000002070075a7 */ /* 0x000e26000800017f */
[----:B------:R-:W-:-:S04]  /*5ec0*/  ISETP.NE.AND P1, PT, R8, 0x7, PT ;  /* 0x000000070800780c */ /* 0x000fc80003f25270 */
[----:B------:R-:W-:Y:S02]  /*5ed0*/  SEL R0, RZ, 0x1, P1 ;  /* 0x00000001ff007807 */ /* 0x000fe40000800000 */
[----:B------:R-:W-:Y:S02]  /*5ee0*/  SEL R8, R8, RZ, P1 ;  /* 0x000000ff08087207 */ /* 0x000fe40000800000 */
[----:B------:R-:W-:-:S03]  /*5ef0*/  LOP3.LUT R9, R3, R0, RZ, 0x3c, !PT ;  /* 0x0000000003097212 */ /* 0x000fc600078e3cff */
[----:B------:R-:W-:Y:S01]  /*5f00*/  IMAD R6, R8, 0x8, R5 ;  /* 0x0000000808067824 */ /* 0x000fe200078e0205 */
[----:B------:R-:W-:Y:S01]  /*5f10*/  SHF.L.U32 R3, R9, 0x1f, RZ ;  /* 0x0000001f09037819 */ /* 0x000fe200000006ff */
[----:B0-----:R-:W-:Y:S06]  /*5f20*/  @!P0 BRA `(.L_x_122) ;  /* 0x00000004007c8947 */ /* 0x001fec0003800000 */
.L_x_138:
[----:B------:R-:W1:Y:S01]  /*5f30*/  SYNCS.PHASECHK.TRANS64.TRYWAIT P0, [R6+URZ], R3 ;  /* 0x00000003060075a7 */ /* 0x000e62000800017f */
[----:B------:R-:W-:-:S05]  /*5f40*/  VIADD R0, R8, 0x1 ;  /* 0x0000000108007836 */ /* 0x000fca0000000000 */
[----:B------:R-:W-:-:S04]  /*5f50*/  ISETP.NE.AND P1, PT, R0, 0x7, PT ;  /* 0x000000070000780c */ /* 0x000fc80003f25270 */
[----:B0-----:R-:W-:Y:S02]  /*5f60*/  SEL R2, RZ, 0x1, P1 ;  /* 0x00000001ff027807 */ /* 0x001fe40000800000 */
[----:B------:R-:W-:Y:S02]  /*5f70*/  SEL R0, R0, RZ, P1 ;  /* 0x000000ff00007207 */ /* 0x000fe40000800000 */
[----:B------:R-:W-:-:S03]  /*5f80*/  LOP3.LUT R9, R9, R2, RZ, 0x3c, !PT ;  /* 0x0000000209097212 */ /* 0x000fc600078e3cff */
[----:B------:R-:W-:Y:S01]  /*5f90*/  IMAD R7, R0, 0x8, R5 ;  /* 0x0000000800077824 */ /* 0x000fe200078e0205 */
[----:B------:R-:W-:Y:S01]  /*5fa0*/  SHF.L.U32 R4, R9, 0x1f, RZ ;  /* 0x0000001f09047819 */ /* 0x000fe200000006ff */
[----:B-1----:R-:W-:Y:S06]  /*5fb0*/  @!P0 BRA `(.L_x_123) ;  /* 0x00000004006c8947 */ /* 0x002fec0003800000 */
.L_x_139:
[----:B------:R-:W1:Y:S01]  /*5fc0*/  SYNCS.PHASECHK.TRANS64.TRYWAIT P0, [R7+URZ], R4 ;  /* 0x00000004070075a7 */ /* 0x000e62000800017f */
[----:B------:R-:W-:-:S05]  /*5fd0*/  VIADD R0, R0, 0x1 ;  /* 0x0000000100007836 */ /* 0x000fca0000000000 */
[----:B------:R-:W-:-:S04]  /*5fe0*/  ISETP.NE.AND P1, PT, R0, 0x7, PT ;  /* 0x000000070000780c */ /* 0x000fc80003f25270 */
[----:B------:R-:W-:Y:S02]  /*5ff0*/  SEL R2, RZ, 0x1, P1 ;  /* 0x00000001ff027807 */ /* 0x000fe40000800000 */
[----:B------:R-:W-:Y:S02]  /*6000*/  SEL R0, R0, RZ, P1 ;  /* 0x000000ff00007207 */ /* 0x000fe40000800000 */
[----:B------:R-:W-:-:S03]  /*6010*/  LOP3.LUT R9, R9, R2, RZ, 0x3c, !PT ;  /* 0x0000000209097212 */ /* 0x000fc600078e3cff */
[----:B0-----:R-:W-:Y:S01]  /*6020*/  IMAD R6, R0, 0x8, R5 ;  /* 0x0000000800067824 */ /* 0x001fe200078e0205 */
[----:B------:R-:W-:Y:S01]  /*6030*/  SHF.L.U32 R3, R9, 0x1f, RZ ;  /* 0x0000001f09037819 */ /* 0x000fe200000006ff */
[----:B-1----:R-:W-:Y:S06]  /*6040*/  @!P0 BRA `(.L_x_124) ;  /* 0x00000004005c8947 */ /* 0x002fec0003800000 */
.L_x_140:
        /* <DEDUP_REMOVED lines=9> */
.L_x_141:
        /* <DEDUP_REMOVED lines=9> */
.L_x_142:
[----:B------:R-:W1:Y:S01]  /*6170*/  SYNCS.PHASECHK.TRANS64.TRYWAIT P0, [R6+URZ], R3 ;  /* 0x00000003060075a7 */ /* 0x000e62000800017f */
[----:B------:R-:W-:-:S05]  /*6180*/  VIADD R0, R0, 0x1 ;  /* 0x0000000100007836 */ /* 0x000fca0000000000 */
[----:B------:R-:W-:-:S04]  /*6190*/  ISETP.NE.AND P1, PT, R0, 0x7, PT ;  /* 0x000000070000780c */ /* 0x000fc80003f25270 */
[----:B------:R-:W-:Y:S02]  /*61a0*/  SEL R2, RZ, 0x1, P1 ;  /* 0x00000001ff027807 */ /* 0x000fe40000800000 */
[----:B------:R-:W-:Y:S02]  /*61b0*/  SEL R0, R0, RZ, P1 ;  /* 0x000000ff00007207 */ /* 0x000fe40000800000 */
[----:B------:R-:W-:Y:S01]  /*61c0*/  LOP3.LUT R2, R9, R2, RZ, 0x3c, !PT ;  /* 0x0000000209027212 */ /* 0x000fe200078e3cff */
[----:B-1----:R-:W-:Y:S06]  /*61d0*/  @!P0 BRA `(.L_x_127) ;  /* 0x0000000400348947 */ /* 0x002fec0003800000 */
.L_x_143:
[----:B------:R-:W-:Y:S01]  /*61e0*/  IMAD R5, R0, 0x8, R5 ;  /* 0x0000000800057824 */ /* 0x000fe200078e0205 */
[----:B------:R-:W-:-:S07]  /*61f0*/  SHF.L.U32 R0, R2, 0x1f, RZ ;  /* 0x0000001f02007819 */ /* 0x000fce00000006ff */
.L_x_128:
[----:B---3--:R3:W4:Y:S02]  /*6200*/  SYNCS.PHASECHK.TRANS64.TRYWAIT P0, [R5+URZ], R0 ;  /* 0x00000000050075a7 */ /* 0x008724000800017f */
[----:B----4-:R-:W-:Y:S05]  /*6210*/  @!P0 NANOSLEEP.SYNCS 0x989680 ;  /* 0x009896800000895d */ /* 0x010fea0003900000 */
[----:B------:R-:W4:Y:S02]  /*6220*/  @!P0 SYNCS.PHASECHK.TRANS64 P0, [R5+URZ], R0 ;  /* 0x00000000050085a7 */ /* 0x000f24000800007f */
[----:B----4-:R-:W-:Y:S05]  /*6230*/  @!P0 BRA `(.L_x_128) ;  /* 0xfffffffc00f08947 */ /* 0x010fea000383ffff */
.L_x_120:
[----:B------:R-:W-:Y:S05]  /*6240*/  BSYNC B0 ;  /* 0x0000000000007941 */ /* 0x000fea0003800000 */
.L_x_119:
[----:B------:R-:W-:Y:S05]  /*6250*/  EXIT ;  /* 0x000000000000794d */ /* 0x000fea0003800000 */
.L_x_19:
[----:B0-----:R-:W-:-:S04]  /*6260*/  IMAD.U32 R3, RZ, RZ, UR43 ;  /* 0x0000002bff037e24 */ /* 0x001fc8000f8e00ff */
[----:B------:R0:W1:Y:S03]  /*6270*/  SYNCS.PHASECHK.TRANS64.TRYWAIT P0, [R3+URZ+-0x8], R0 ;  /* 0xfffff800030075a7 */ /* 0x000066000800017f */
[----:B-1----:R-:W-:Y:S05]  /*6280*/  @!P0 NANOSLEEP.SYNCS 0x989680 ;  /* 0x009896800000895d */ /* 0x002fea0003900000 */
[----:B------:R-:W1:Y:S02]  /*6290*/  @!P0 SYNCS.PHASECHK.TRANS64 P0, [R3+URZ+-0x8], R0 ;  /* 0xfffff800030085a7 */ /* 0x000e64000800007f */
[----:B-1----:R-:W-:Y:S05]  /*62a0*/  @!P0 BRA `(.L_x_19) ;  /* 0xfffffffc00ec8947 */ /* 0x002fea000383ffff */
[----:B------:R-:W-:Y:S05]  /*62b0*/  BRA `(.L_x_129) ;  /* 0xffffffb400607947 */ /* 0x000fea000383ffff */
.L_x_24:
[----:B-1----:R1:W2:Y:S02]  /*62c0*/  SYNCS.PHASECHK.TRANS64.TRYWAIT P1, [R3+URZ], R0 ;  /* 0x00000000030075a7 */ /* 0x0022a4000802017f */
[----:B--2---:R-:W-:Y:S05]  /*62d0*/  @!P1 NANOSLEEP.SYNCS 0x989680 ;  /* 0x009896800000995d */ /* 0x004fea0003900000 */
[----:B------:R-:W2:Y:S02]  /*62e0*/  @!P1 SYNCS.PHASECHK.TRANS64 P1, [R3+URZ], R0 ;  /* 0x00000000030095a7 */ /* 0x000ea4000802007f */
[----:B--2---:R-:W-:Y:S05]  /*62f0*/  @!P1 BRA `(.L_x_24) ;  /* 0xfffffffc00f09947 */ /* 0x004fea000383ffff */
[----:B------:R-:W-:Y:S05]  /*6300*/  BRA `(.L_x_23) ;  /* 0xffffffb400cc7947 */ /* 0x000fea000383ffff */
.L_x_29:
[----:B-1----:R-:W-:-:S04]  /*6310*/  IMAD.U32 R5, RZ, RZ, UR4 ;  /* 0x00000004ff057e24 */ /* 0x002fc8000f8e00ff */
[----:B------:R1:W2:Y:S03]  /*6320*/  SYNCS.PHASECHK.TRANS64.TRYWAIT P1, [R5+URZ], R4 ;  /* 0x00000004050075a7 */ /* 0x0002a6000802017f */
[----:B--2---:R-:W-:Y:S05]  /*6330*/  @!P1 NANOSLEEP.SYNCS 0x989680 ;  /* 0x009896800000995d */ /* 0x004fea0003900000 */
[----:B------:R-:W2:Y:S02]  /*6340*/  @!P1 SYNCS.PHASECHK.TRANS64 P1, [R5+URZ], R4 ;  /* 0x00000004050095a7 */ /* 0x000ea4000802007f */
[----:B--2---:R-:W-:Y:S05]  /*6350*/  @!P1 BRA `(.L_x_29) ;  /* 0xfffffffc00ec9947 */ /* 0x004fea000383ffff */
[----:B------:R-:W-:Y:S05]  /*6360*/  BRA `(.L_x_28) ;  /* 0xffffffb800f47947 */ /* 0x000fea000383ffff */
.L_x_37:
[----:B0-----:R-:W-:-:S04]  /*6370*/  IMAD.U32 R3, RZ, RZ, UR43 ;  /* 0x0000002bff037e24 */ /* 0x001fc8000f8e00ff */
[----:B------:R0:W1:Y:S03]  /*6380*/  SYNCS.PHASECHK.TRANS64.TRYWAIT P0, [R3+URZ+0x8], R0 ;  /* 0x00000800030075a7 */ /* 0x000066000800017f */
[----:B-1----:R-:W-:Y:S05]  /*6390*/  @!P0 NANOSLEEP.SYNCS 0x989680 ;  /* 0x009896800000895d */ /* 0x002fea0003900000 */
[----:B------:R-:W1:Y:S02]  /*63a0*/  @!P0 SYNCS.PHASECHK.TRANS64 P0, [R3+URZ+0x8], R0 ;  /* 0x00000800030085a7 */ /* 0x000e64000800007f */
[----:B-1----:R-:W-:Y:S05]  /*63b0*/  @!P0 BRA `(.L_x_37) ;  /* 0xfffffffc00ec8947 */ /* 0x002fea000383ffff */
[----:B------:R-:W-:Y:S05]  /*63c0*/  BRA `(.L_x_130) ;  /* 0xffffffc000b87947 */ /* 0x000fea000383ffff */
.L_x_106:
[----:B------:R-:W-:Y:S01]  /*63d0*/  BSSY B1, `(.L_x_131) ;  /* 0x0000006000017945 */ /* 0x000fe20003800000 */
[----:B------:R-:W-:-:S07]  /*63e0*/  IMAD.MOV.U32 R15, RZ, RZ, -0x1 ;  /* 0xffffffffff0f7424 */ /* 0x000fce00078e00ff */
[----:B--2--5:R-:W-:Y:S05]  /*63f0*/  WARPSYNC.COLLECTIVE R15, `(.L_x_132) ;  /* 0x000000000f0c7348 */ /* 0x024fea0003c00000 */
[----:B------:R-:W-:Y:S02]  /*6400*/  ELECT P6, UR62, PT ;  /* 0x00000000003e782f */ /* 0x000fe400038c0000 */
[----:B------:R-:W-:Y:S01]  /*6410*/  MOV R14, UR62 ;  /* 0x0000003e000e7c02 */ /* 0x000fe20008000f00 */
[----:B--2--5:R-:W-:Y:S10]  /*6420*/  ENDCOLLECTIVE ;  /* 0x000000000000791b */ /* 0x024ff40003800000 */
.L_x_132:
[----:B------:R-:W-:Y:S05]  /*6430*/  BSYNC B1 ;  /* 0x0000000000017941 */ /* 0x000fea0003800000 */
.L_x_131:
[----:B------:R-:W-:Y:S05]  /*6440*/  BRA `(.L_x_133) ;  /* 0xffffffec00547947 */ /* 0x000fea000383ffff */
.L_x_109:
[----:B0-----:R0:W1:Y:S02]  /*6450*/  SYNCS.PHASECHK.TRANS64.TRYWAIT P1, [R14+URZ+0x38], R5 ;  /* 0x000038050e0075a7 */ /* 0x001064000802017f */
[----:B-1----:R-:W-:Y:S05]  /*6460*/  @!P1 NANOSLEEP.SYNCS 0x989680 ;  /* 0x009896800000995d */ /* 0x002fea0003900000 */
[----:B------:R-:W1:Y:S02]  /*6470*/  @!P1 SYNCS.PHASECHK.TRANS64 P1, [R14+URZ+0x38], R5 ;  /* 0x000038050e0095a7 */ /* 0x000e64000802007f */
[----:B-1----:R-:W-:Y:S05]  /*6480*/  @!P1 BRA `(.L_x_109) ;  /* 0xfffffffc00f09947 */ /* 0x002fea000383ffff */
[----:B------:R-:W-:Y:S05]  /*6490*/  BRA `(.L_x_134) ;  /* 0xffffffec00907947 */ /* 0x000fea000383ffff */
.L_x_118:
[----:B------:R-:W-:Y:S01]  /*64a0*/  BSSY B0, `(.L_x_135) ;  /* 0x0000006000007945 */ /* 0x000fe20003800000 */
[----:B------:R-:W-:-:S07]  /*64b0*/  IMAD.MOV.U32 R15, RZ, RZ, -0x1 ;  /* 0xffffffffff0f7424 */ /* 0x000fce00078e00ff */
[----:B--2--5:R-:W-:Y:S05]  /*64c0*/  WARPSYNC.COLLECTIVE R15, `(.L_x_136) ;  /* 0x000000000f0c7348 */ /* 0x024fea0003c00000 */
[----:B------:R-:W-:Y:S02]  /*64d0*/  ELECT P6, UR62, PT ;  /* 0x00000000003e782f */ /* 0x000fe400038c0000 */
[----:B------:R-:W-:Y:S01]  /*64e0*/  MOV R14, UR62 ;  /* 0x0000003e000e7c02 */ /* 0x000fe20008000f00 */
[----:B--2--5:R-:W-:Y:S10]  /*64f0*/  ENDCOLLECTIVE ;  /* 0x000000000000791b */ /* 0x024ff40003800000 */
.L_x_136:
[----:B------:R-:W-:Y:S05]  /*6500*/  BSYNC B0 ;  /* 0x0000000000007941 */ /* 0x000fea0003800000 */
.L_x_135:
[----:B------:R-:W-:Y:S05]  /*6510*/  BRA `(.L_x_137) ;  /* 0xfffffff800307947 */ /* 0x000fea000383ffff */
.L_x_122:
[----:B0-----:R0:W1:Y:S02]  /*6520*/  SYNCS.PHASECHK.TRANS64.TRYWAIT P0, [R7+URZ], R2 ;  /* 0x00000002070075a7 */ /* 0x001064000800017f */
[----:B-1----:R-:W-:Y:S05]  /*6530*/  @!P0 NANOSLEEP.SYNCS 0x989680 ;  /* 0x009896800000895d */ /* 0x002fea0003900000 */
[----:B------:R-:W1:Y:S02]  /*6540*/  @!P0 SYNCS.PHASECHK.TRANS64 P0, [R7+URZ], R2 ;  /* 0x00000002070085a7 */ /* 0x000e64000800007f */
[----:B-1----:R-:W-:Y:S05]  /*6550*/  @!P0 BRA `(.L_x_122) ;  /* 0xfffffffc00f08947 */ /* 0x002fea000383ffff */
[----:B------:R-:W-:Y:S05]  /*6560*/  BRA `(.L_x_138) ;  /* 0xfffffff800707947 */ /* 0x000fea000383ffff */
.L_x_123:
[----:B0-----:R0:W1:Y:S02]  /*6570*/  SYNCS.PHASECHK.TRANS64.TRYWAIT P0, [R6+URZ], R3 ;  /* 0x00000003060075a7 */ /* 0x001064000800017f */
[----:B-1----:R-:W-:Y:S05]  /*6580*/  @!P0 NANOSLEEP.SYNCS 0x989680 ;  /* 0x009896800000895d */ /* 0x002fea0003900000 */
[----:B------:R-:W1:Y:S02]  /*6590*/  @!P0 SYNCS.PHASECHK.TRANS64 P0, [R6+URZ], R3 ;  /* 0x00000003060085a7 */ /* 0x000e64000800007f */
[----:B-1----:R-:W-:Y:S05]  /*65a0*/  @!P0 BRA `(.L_x_123) ;  /* 0xfffffffc00f08947 */ /* 0x002fea000383ffff */
[----:B------:R-:W-:Y:S05]  /*65b0*/  BRA `(.L_x_139) ;  /* 0xfffffff800807947 */ /* 0x000fea000383ffff */
.L_x_124:
[----:B0-----:R0:W1:Y:S02]  /*65c0*/  SYNCS.PHASECHK.TRANS64.TRYWAIT P0, [R7+URZ], R4 ;  /* 0x00000004070075a7 */ /* 0x001064000800017f */
[----:B-1----:R-:W-:Y:S05]  /*65d0*/  @!P0 NANOSLEEP.SYNCS 0x989680 ;  /* 0x009896800000895d */ /* 0x002fea0003900000 */
[----:B------:R-:W1:Y:S02]  /*65e0*/  @!P0 SYNCS.PHASECHK.TRANS64 P0, [R7+URZ], R4 ;  /* 0x00000004070085a7 */ /* 0x000e64000800007f */
[----:B-1----:R-:W-:Y:S05]  /*65f0*/  @!P0 BRA `(.L_x_124) ;  /* 0xfffffffc00f08947 */ /* 0x002fea000383ffff */
[----:B------:R-:W-:Y:S05]  /*6600*/  BRA `(.L_x_140) ;  /* 0xfffffff800907947 */ /* 0x000fea000383ffff */
.L_x_125:
[----:B0-----:R0:W1:Y:S02]  /*6610*/  SYNCS.PHASECHK.TRANS64.TRYWAIT P0, [R6+URZ], R3 ;  /* 0x00000003060075a7 */ /* 0x001064000800017f */
[----:B-1----:R-:W-:Y:S05]  /*6620*/  @!P0 NANOSLEEP.SYNCS 0x989680 ;  /* 0x009896800000895d */ /* 0x002fea0003900000 */
[----:B------:R-:W1:Y:S02]  /*6630*/  @!P0 SYNCS.PHASECHK.TRANS64 P0, [R6+URZ], R3 ;  /* 0x00000003060085a7 */ /* 0x000e64000800007f */
[----:B-1----:R-:W-:Y:S05]  /*6640*/  @!P0 BRA `(.L_x_125) ;  /* 0xfffffffc00f08947 */ /* 0x002fea000383ffff */
[----:B------:R-:W-:Y:S05]  /*6650*/  BRA `(.L_x_141) ;  /* 0xfffffff800a07947 */ /* 0x000fea000383ffff */
.L_x_126:
[----:B0-----:R0:W1:Y:S02]  /*6660*/  SYNCS.PHASECHK.TRANS64.TRYWAIT P0, [R7+URZ], R4 ;  /* 0x00000004070075a7 */ /* 0x001064000800017f */
[----:B-1----:R-:W-:Y:S05]  /*6670*/  @!P0 NANOSLEEP.SYNCS 0x989680 ;  /* 0x009896800000895d */ /* 0x002fea0003900000 */
[----:B------:R-:W1:Y:S02]  /*6680*/  @!P0 SYNCS.PHASECHK.TRANS64 P0, [R7+URZ], R4 ;  /* 0x00000004070085a7 */ /* 0x000e64000800007f */
[----:B-1----:R-:W-:Y:S05]  /*6690*/  @!P0 BRA `(.L_x_126) ;  /* 0xfffffffc00f08947 */ /* 0x002fea000383ffff */
[----:B------:R-:W-:Y:S05]  /*66a0*/  BRA `(.L_x_142) ;  /* 0xfffffff800b07947 */ /* 0x000fea000383ffff */
.L_x_127:
[----:B-1----:R1:W3:Y:S02]  /*66b0*/  SYNCS.PHASECHK.TRANS64.TRYWAIT P0, [R6+URZ], R3 ;  /* 0x00000003060075a7 */ /* 0x0022e4000800017f */
[----:B---3--:R-:W-:Y:S05]  /*66c0*/  @!P0 NANOSLEEP.SYNCS 0x989680 ;  /* 0x009896800000895d */ /* 0x008fea0003900000 */
[----:B------:R-:W3:Y:S02]  /*66d0*/  @!P0 SYNCS.PHASECHK.TRANS64 P0, [R6+URZ], R3 ;  /* 0x00000003060085a7 */ /* 0x000ee4000800007f */
[----:B---3--:R-:W-:Y:S05]  /*66e0*/  @!P0 BRA `(.L_x_127) ;  /* 0xfffffffc00f08947 */ /* 0x008fea000383ffff */
[----:B------:R-:W-:Y:S05]  /*66f0*/  BRA `(.L_x_143) ;  /* 0xfffffff800b87947 */ /* 0x000fea000383ffff */
.L_x_144:
[----:B------:R-:W-:-:S00]  /*6700*/  BRA `(.L_x_144) ;  /* 0xfffffffc00fc7947 */ /* 0x000fc0000383ffff */
[----:B------:R-:W-:-:S00]  /*6710*/  NOP ;  /* 0x0000000000007918 */ /* 0x000fc00000000000 */
        /* <DEDUP_REMOVED lines=14> */
.L_x_145:


//--------------------- .nv.global.init           --------------------------
	.section	.nv.global.init,"aw",@progbits
.nv.global.init:
	.type		$str$22,@object
	.size		$str$22,($str$23 - $str$22)
$str$22:
        /*0000*/ 	.byte	0x6b, 0x5f, 0x74, 0x69, 0x6c, 0x65, 0x5f, 0x63, 0x6f, 0x75, 0x6e, 0x74, 0x20, 0x3e, 0x3d, 0x20
        /*0010*/ 	.byte	0x31, 0x00
	.type		$str$23,@object
	.size		$str$23,(__unnamed_1 - $str$23)
$str$23:
        /*0012*/ 	.byte	0x2f, 0x74, 0x6d, 0x70, 0x2f, 0x63, 0x75, 0x74, 0x6c, 0x61, 0x73, 0x73, 0x5f, 0x73, 0x77, 0x65
        /*0022*/ 	.byte	0x65, 0x70, 0x5f, 0x73, 0x72, 0x63, 0x2f, 0x69, 0x6e, 0x63, 0x6c, 0x75, 0x64, 0x65, 0x2f, 0x63
        /*0032*/ 	.byte	0x75, 0x74, 0x6c, 0x61, 0x73, 0x73, 0x2f, 0x67, 0x65, 0x6d, 0x6d, 0x2f, 0x63, 0x6f, 0x6c, 0x6c
        /*0042*/ 	.byte	0x65, 0x63, 0x74, 0x69, 0x76, 0x65, 0x2f, 0x73, 0x6d, 0x39, 0x30, 0x5f, 0x6d, 0x6d, 0x61, 0x5f
        /*0052*/ 	.byte	0x74, 0x6d, 0x61, 0x5f, 0x67, 0x6d, 0x6d, 0x61, 0x5f, 0x73, 0x73, 0x5f, 0x77, 0x61, 0x72, 0x70
        /*0062*/ 	.byte	0x73, 0x70, 0x65, 0x63, 0x69, 0x61, 0x6c, 0x69, 0x7a, 0x65, 0x64, 0x2e, 0x68, 0x70, 0x70, 0x00
	.type		__unnamed_1,@object
	.size		__unnamed_1,(.L_0 - __unnamed_1)
__unnamed_1:
        /*0072*/ 	.byte	0x76, 0x6f, 0x69, 0x64, 0x20, 0x63, 0x75, 0x74, 0x6c, 0x61, 0x73, 0x73, 0x3a, 0x3a, 0x67, 0x65
        /* <DEDUP_REMOVED lines=179> */
        /*0bb2*/ 	.byte	0x75, 0x74, 0x65, 0x3a, 0x3a, 0x69, 0x64, 0x65, 0x6e, 0x74, 0x69, 0x74, 0x79, 0x5d, 0x00
.L_0:


//--------------------- .nv.shared._ZN7cutlass13device_kernelINS_4gemm6kernel13GemmUniversalIN4cute5tupleIJiiiiEEENS1_10collective13CollectiveMmaINS1_34MainloopSm90TmaGmmaWarpSpecializedILi7ENS5_IJNS4_1CILi1EEENSA_ILi8EEESB_EEENS1_32KernelTmaWarpSpecializedPingpongEEENS5_IJNSA_ILi64EEESG_NSA_ILi128EEEEEENS_6half_tENS5_IJlSB_lEEESJ_SK_NS4_8TiledMMAINS4_8MMA_AtomIJNS4_4SM904GMMA25MMA_64x64x16_F32F16F16_SSILNSO_5MajorE0ELSQ_0ELNSO_7ScaleInE1ELSR_1EEEEEENS4_6LayoutINS5_IJSB_SB_SB_EEENS5_IJNSA_ILi0EEESW_SW_EEEEENS5_IJNS4_10UnderscoreESZ_SZ_EEEEENS4_23SM90_TMA_LOAD_MULTICASTENS4_14ComposedLayoutINS4_7SwizzleILi3ELi4ELi3EEENS4_18smem_ptr_flag_bitsILi16EEENSU_INS5_IJSC_SG_EEENS5_IJSG_SB_EEEEEEEvNS4_8identityENS4_13SM90_TMA_LOADES1B_vS1C_EENS_8epilogue10collective6detail29Sm90TmaWarpSpecializedAdapterINS1G_15DefaultEpilogueISJ_SK_SK_NS1F_6thread17LinearCombinationISJ_Li1EffLNS1K_9ScaleType4KindE0ELNS_15FloatRoundStyleE2ESJ_EENS1_15EpilogueDefaultEEEEEvvEEEEvNT_6ParamsE --------------------------
	.section	.nv.shared._ZN7cutlass13device_kernelINS_4gemm6kernel13GemmUniversalIN4cute5tupleIJiiiiEEENS1_10collective13CollectiveMmaINS1_34MainloopSm90TmaGmmaWarpSpecializedILi7ENS5_IJNS4_1CILi1EEENSA_ILi8EEESB_EEENS1_32KernelTmaWarpSpecializedPingpongEEENS5_IJNSA_ILi64EEESG_NSA_ILi128EEEEEENS_6half_tENS5_IJlSB_lEEESJ_SK_NS4_8TiledMMAINS4_8MMA_AtomIJNS4_4SM904GMMA25MMA_64x64x16_F32F16F16_SSILNSO_5MajorE0ELSQ_0ELNSO_7ScaleInE1ELSR_1EEEEEENS4_6LayoutINS5_IJSB_SB_SB_EEENS5_IJNSA_ILi0EEESW_SW_EEEEENS5_IJNS4_10UnderscoreESZ_SZ_EEEEENS4_23SM90_TMA_LOAD_MULTICASTENS4_14ComposedLayoutINS4_7SwizzleILi3ELi4ELi3EEENS4_18smem_ptr_flag_bitsILi16EEENSU_INS5_IJSC_SG_EEENS5_IJSG_SB_EEEEEEEvNS4_8identityENS4_13SM90_TMA_LOADES1B_vS1C_EENS_8epilogue10collective6detail29Sm90TmaWarpSpecializedAdapterINS1G_15DefaultEpilogueISJ_SK_SK_NS1F_6thread17LinearCombinationISJ_Li1EffLNS1K_9ScaleType4KindE0ELNS_15FloatRoundStyleE2ESJ_EENS1_15EpilogueDefaultEEEEEvvEEEEvNT_6ParamsE,"aw",@nobits
	.sectionflags	@""
	.align	16
	.zero		1024


//--------------------- .nv.shared.reserved.0     --------------------------
	.section	.nv.shared.reserved.0,"aw",@nobits
	.weak		__nv_reservedSMEM_offset_0_alias
	.size		__nv_reservedSMEM_offset_0_alias, 0, 0
	.other		__nv_reservedSMEM_offset_0_alias,@"STO_CUDA_RESERVED_SHARED STV_DEFAULT"
__nv_reservedSMEM_offset_0_alias:
	.zero		0


//--------------------- .nv.global                --------------------------
	.section	.nv.global,"aw",@nobits
.nv.global:
	.type		_ZN40_INTERNAL_eb41f2e5_4_k_cu_68e241d9_254034cute1_E,@object
	.size		_ZN40_INTERNAL_eb41f2e5_4_k_cu_68e241d9_254034cute1_E,(_ZN40_INTERNAL_eb41f2e5_4_k_cu_68e241d9_254034cuda3std3__45__cpo6cbeginE - _ZN40_INTERNAL_eb41f2e5_4_k_cu_68e241d9_254034cute1_E)
_ZN40_INTERNAL_eb41f2e5_4_k_cu_68e241d9_254034cute1_E:
	.zero		1
	.type		_ZN40_INTERNAL_eb41f2e5_4_k_cu_68e241d9_254034cuda3std3__45__cpo6cbeginE,@object
	.size		_ZN40_INTERNAL_eb41f2e5_4_k_cu_68e241d9_254034cuda3std3__45__cpo6cbeginE,(_ZN40_INTERNAL_eb41f2e5_4_k_cu_68e241d9_254034cuda3std3__48in_placeE - _ZN40_INTERNAL_eb41f2e5_4_k_cu_68e241d9_254034cuda3std3__45__cpo6cbeginE)
_ZN40_INTERNAL_eb41f2e5_4_k_cu_68e241d9_254034cuda3std3__45__cpo6cbeginE:
	.zero		1
	.type		_ZN40_INTERNAL_eb41f2e5_4_k_cu_68e241d9_254034cuda3std3__48in_placeE,@object
	.size		_ZN40_INTERNAL_eb41f2e5_4_k_cu_68e241d9_254034cuda3std3__48in_placeE,(_ZN40_INTERNAL_eb41f2e5_4_k_cu_68e241d9_254034cuda3std6ranges3__45__cpo9iter_moveE - _ZN40_INTERNAL_eb41f2e5_4_k_cu_68e241d9_254034cuda3std3__48in_placeE)
_ZN40_INTERNAL_eb41f2e5_4_k_cu_68e241d9_254034cuda3std3__48in_placeE:
	.zero		1
	.type		_ZN40_INTERNAL_eb41f2e5_4_k_cu_68e241d9_254034cuda3std6ranges3__45__cpo9iter_moveE,@object
	.size		_ZN40_INTERNAL_eb41f2e5_4_k_cu_68e241d9_254034cuda3std6ranges3__45__cpo9iter_moveE,(_ZN40_INTERNAL_eb41f2e5_4_k_cu_68e241d9_254034cuda3std3__45__cpo5beginE - _ZN40_INTERNAL_eb41f2e5_4_k_cu_68e241d9_254034cuda3std6ranges3__45__cpo9iter_moveE)
_ZN40_INTERNAL_eb41f2e5_4_k_cu_68e241d9_254034cuda3std6ranges3__45__cpo9iter_moveE:
	.zero		1
	.type		_ZN40_INTERNAL_eb41f2e5_4_k_cu_68e241d9_254034cuda3std3__45__cpo5beginE,@object
	.size		_ZN40_INTERNAL_eb41f2e5_4_k_cu_68e241d9_254034cuda3std3__45__cpo5beginE,(_ZN40_INTERNAL_eb41f2e5_4_k_cu_68e241d9_254034cuda3std3__442_GLOBAL__N__eb41f2e5_4_k_cu_68e241d9_254036ignoreE - _ZN40_INTERNAL_eb41f2e5_4_k_cu_68e241d9_254034cuda3std3__45__cpo5beginE)
_ZN40_INTERNAL_eb41f2e5_4_k_cu_68e241d9_254034cuda3std3__45__cpo5beginE:
	.zero		1
	.type		_ZN40_INTERNAL_eb41f2e5_4_k_cu_68e241d9_254034cuda3std3__442_GLOBAL__N__eb41f2e5_4_k_cu_68e241d9_254036ignoreE,@object
	.size		_ZN40_INTERNAL_eb41f2e5_4_k_cu_68e241d9_254034cuda3std3__442_GLOBAL__N__eb41f2e5_4_k_cu_68e241d9_254036ignoreE,(_ZN40_INTERNAL_eb41f2e5_4_k_cu_68e241d9_254034cute7productE - _ZN40_INTERNAL_eb41f2e5_4_k_cu_68e241d9_254034cuda3std3__442_GLOBAL__N__eb41f2e5_4_k_cu_68e241d9_254036ignoreE)
_ZN40_INTERNAL_eb41f2e5_4_k_cu_68e241d9_254034cuda3std3__442_GLOBAL__N__eb41f2e5_4_k_cu_68e241d9_254036ignoreE:
	.zero		1
	.type		_ZN40_INTERNAL_eb41f2e5_4_k_cu_68e241d9_254034cute7productE,@object
	.size		_ZN40_INTERNAL_eb41f2e5_4_k_cu_68e241d9_254034cute7productE,(_ZN40_INTERNAL_eb41f2e5_4_k_cu_68e241d9_254034cuda3std3__45__cpo3endE - _ZN40_INTERNAL_eb41f2e5_4_k_cu_68e241d9_254034cute7productE)
_ZN40_INTERNAL_eb41f2e5_4_k_cu_68e241d9_254034cute7productE:
	.zero		1
	.type		_ZN40_INTERNAL_eb41f2e5_4_k_cu_68e241d9_254034cuda3std3__45__cpo3endE,@object
	.size		_ZN40_INTERNAL_eb41f2e5_4_k_cu_68e241d9_254034cuda3std3__45__cpo3endE,(_ZN40_INTERNAL_eb41f2e5_4_k_cu_68e241d9_254034cuda3std3__419piecewise_constructE - _ZN40_INTERNAL_eb41f2e5_4_k_cu_68e241d9_254034cuda3std3__45__cpo3endE)
_ZN40_INTERNAL_eb41f2e5_4_k_cu_68e241d9_254034cuda3std3__45__cpo3endE:
	.zero		1
	.type		_ZN40_INTERNAL_eb41f2e5_4_k_cu_68e241d9_254034cuda3std3__419piecewise_constructE,@object
	.size		_ZN40_INTERNAL_eb41f2e5_4_k_cu_68e241d9_254034cuda3std3__419piecewise_constructE,(_ZN40_INTERNAL_eb41f2e5_4_k_cu_68e241d9_254034cuda3std3__45__cpo4cendE - _ZN40_INTERNAL_eb41f2e5_4_k_cu_68e241d9_254034cuda3std3__419piecewise_constructE)
_ZN40_INTERNAL_eb41f2e5_4_k_cu_68e241d9_254034cuda3std3__419piecewise_constructE:
	.zero		1
	.type		_ZN40_INTERNAL_eb41f2e5_4_k_cu_68e241d9_254034cuda3std3__45__cpo4cendE,@object
	.size		_ZN40_INTERNAL_eb41f2e5_4_k_cu_68e241d9_254034cuda3std3__45__cpo4cendE,(_ZN40_INTERNAL_eb41f2e5_4_k_cu_68e241d9_254034cuda3std6ranges3__45__cpo4swapE - _ZN40_INTERNAL_eb41f2e5_4_k_cu_68e241d9_254034cuda3std3__45__cpo4cendE)
_ZN40_INTERNAL_eb41f2e5_4_k_cu_68e241d9_254034cuda3std3__45__cpo4cendE:
	.zero		1
	.type		_ZN40_INTERNAL_eb41f2e5_4_k_cu_68e241d9_254034cuda3std6ranges3__45__cpo4swapE,@object
	.size		_ZN40_INTERNAL_eb41f2e5_4_k_cu_68e241d9_254034cuda3std6ranges3__45__cpo4swapE,(.L_8 - _ZN40_INTERNAL_eb41f2e5_4_k_cu_68e241d9_254034cuda3std6ranges3__45__cpo4swapE)
_ZN40_INTERNAL_eb41f2e5_4_k_cu_68e241d9_254034cuda3std6ranges3__45__cpo4swapE:
	.zero		1
.L_8:


//--------------------- .nv.constant0._ZN7cutlass13device_kernelINS_4gemm6kernel13GemmUniversalIN4cute5tupleIJiiiiEEENS1_10collective13CollectiveMmaINS1_34MainloopSm90TmaGmmaWarpSpecializedILi7ENS5_IJNS4_1CILi1EEENSA_ILi8EEESB_EEENS1_32KernelTmaWarpSpecializedPingpongEEENS5_IJNSA_ILi64EEESG_NSA_ILi128EEEEEENS_6half_tENS5_IJlSB_lEEESJ_SK_NS4_8TiledMMAINS4_8MMA_AtomIJNS4_4SM904GMMA25MMA_64x64x16_F32F16F16_SSILNSO_5MajorE0ELSQ_0ELNSO_7ScaleInE1ELSR_1EEEEEENS4_6LayoutINS5_IJSB_SB_SB_EEENS5_IJNSA_ILi0EEESW_SW_EEEEENS5_IJNS4_10UnderscoreESZ_SZ_EEEEENS4_23SM90_TMA_LOAD_MULTICASTENS4_14ComposedLayoutINS4_7SwizzleILi3ELi4ELi3EEENS4_18smem_ptr_flag_bitsILi16EEENSU_INS5_IJSC_SG_EEENS5_IJSG_SB_EEEEEEEvNS4_8identityENS4_13SM90_TMA_LOADES1B_vS1C_EENS_8epilogue10collective6detail29Sm90TmaWarpSpecializedAdapterINS1G_15DefaultEpilogueISJ_SK_SK_NS1F_6thread17LinearCombinationISJ_Li1EffLNS1K_9ScaleType4KindE0ELNS_15FloatRoundStyleE2ESJ_EENS1_15EpilogueDefaultEEEEEvvEEEEvNT_6ParamsE --------------------------
	.section	.nv.constant0._ZN7cutlass13device_kernelINS_4gemm6kernel13GemmUniversalIN4cute5tupleIJiiiiEEENS1_10collective13CollectiveMmaINS1_34MainloopSm90TmaGmmaWarpSpecializedILi7ENS5_IJNS4_1CILi1EEENSA_ILi8EEESB_EEENS1_32KernelTmaWarpSpecializedPingpongEEENS5_IJNSA_ILi64EEESG_NSA_ILi128EEEEEENS_6half_tENS5_IJlSB_lEEESJ_SK_NS4_8TiledMMAINS4_8MMA_AtomIJNS4_4SM904GMMA25MMA_64x64x16_F32F16F16_SSILNSO_5MajorE0ELSQ_0ELNSO_7ScaleInE1ELSR_1EEEEEENS4_6LayoutINS5_IJSB_SB_SB_EEENS5_IJNSA_ILi0EEESW_SW_EEEEENS5_IJNS4_10UnderscoreESZ_SZ_EEEEENS4_23SM90_TMA_LOAD_MULTICASTENS4_14ComposedLayoutINS4_7SwizzleILi3ELi4ELi3EEENS4_18smem_ptr_flag_bitsILi16EEENSU_INS5_IJSC_SG_EEENS5_IJSG_SB_EEEEEEEvNS4_8identityENS4_13SM90_TMA_LOADES1B_vS1C_EENS_8epilogue10collective6detail29Sm90TmaWarpSpecializedAdapterINS1G_15DefaultEpilogueISJ_SK_SK_NS1F_6thread17LinearCombinationISJ_Li1EffLNS1K_9ScaleType4KindE0ELNS_15FloatRoundStyleE2ESJ_EENS1_15EpilogueDefaultEEEEEvvEEEEvNT_6ParamsE,"a",@progbits
	.sectionflags	@""
	.align	4
.nv.constant0._ZN7cutlass13device_kernelINS_4gemm6kernel13GemmUniversalIN4cute5tupleIJiiiiEEENS1_10collective13CollectiveMmaINS1_34MainloopSm90TmaGmmaWarpSpecializedILi7ENS5_IJNS4_1CILi1EEENSA_ILi8EEESB_EEENS1_32KernelTmaWarpSpecializedPingpongEEENS5_IJNSA_ILi64EEESG_NSA_ILi128EEEEEENS_6half_tENS5_IJlSB_lEEESJ_SK_NS4_8TiledMMAINS4_8MMA_AtomIJNS4_4SM904GMMA25MMA_64x64x16_F32F16F16_SSILNSO_5MajorE0ELSQ_0ELNSO_7ScaleInE1ELSR_1EEEEEENS4_6LayoutINS5_IJSB_SB_SB_EEENS5_IJNSA_ILi0EEESW_SW_EEEEENS5_IJNS4_10UnderscoreESZ_SZ_EEEEENS4_23SM90_TMA_LOAD_MULTICASTENS4_14ComposedLayoutINS4_7SwizzleILi3ELi4ELi3EEENS4_18smem_ptr_flag_bitsILi16EEENSU_INS5_IJSC_SG_EEENS5_IJSG_SB_EEEEEEEvNS4_8identityENS4_13SM90_TMA_LOADES1B_vS1C_EENS_8epilogue10collective6detail29Sm90TmaWarpSpecializedAdapterINS1G_15DefaultEpilogueISJ_SK_SK_NS1F_6thread17LinearCombinationISJ_Li1EffLNS1K_9ScaleType4KindE0ELNS_15FloatRoundStyleE2ESJ_EENS1_15EpilogueDefaultEEEEEvvEEEEvNT_6ParamsE:
	.zero		1664


//--------------------- SYMBOLS --------------------------

	.type		.nv.reservedSmem.offset0,@object
	.size		.nv.reservedSmem.offset0,0x4
	.type		__assertfail,@function
